// auto-generated by cutlass_sweep.gemm — config: {"arch": "sm_90", "cluster_m": 4, "cluster_n": 2, "dtype": "e5m2", "dtype_b": "e5m2", "layout": "nt", "stages": 0, "tile_k": 64, "tile_m": 256, "tile_n": 64}
#include "cutlass/cutlass.h"
#include "cutlass/gemm/collective/collective_builder.hpp"
#include "cutlass/gemm/device/gemm_universal_adapter.h"
#include "cutlass/gemm/kernel/gemm_universal.hpp"
#include "cutlass/epilogue/collective/collective_builder.hpp"

using ElemA = cutlass::float_e5m2_t;
using ElemB = cutlass::float_e5m2_t;
using ElemCD = cutlass::float_e5m2_t;
using Acc  = float;
using TileShape    = cute::Shape<cute::_256, cute::_64, cute::_64>;
using ClusterShape = cute::Shape<cute::_4, cute::_2, cute::_1>;

using CollectiveEpilogue = typename cutlass::epilogue::collective::CollectiveBuilder<
    cutlass::arch::Sm90, cutlass::arch::OpClassTensorOp,
    TileShape, ClusterShape,
    cutlass::epilogue::collective::EpilogueTileAuto,
    Acc, Acc,
    ElemCD, cutlass::layout::RowMajor, 128 / cutlass::sizeof_bits<ElemCD>::value,
    ElemCD, cutlass::layout::RowMajor, 128 / cutlass::sizeof_bits<ElemCD>::value,
    cutlass::epilogue::collective::EpilogueScheduleAuto
  >::CollectiveOp;

using CollectiveMainloop = typename cutlass::gemm::collective::CollectiveBuilder<
    cutlass::arch::Sm90, cutlass::arch::OpClassTensorOp,
    ElemA, cutlass::layout::RowMajor, 128 / cutlass::sizeof_bits<ElemA>::value,
    ElemB, cutlass::layout::ColumnMajor, 128 / cutlass::sizeof_bits<ElemB>::value,
    Acc,
    TileShape, ClusterShape,
    cutlass::gemm::collective::StageCountAutoCarveout<static_cast<int>(sizeof(typename CollectiveEpilogue::SharedStorage))>,
    cutlass::gemm::collective::KernelScheduleAuto
  >::CollectiveOp;

using GemmKernel = cutlass::gemm::kernel::GemmUniversal<
    cute::Shape<int,int,int,int>,
    CollectiveMainloop,
    CollectiveEpilogue
>;
using Gemm = cutlass::gemm::device::GemmUniversalAdapter<GemmKernel>;

// Force the device kernel symbol into the cubin without needing a host main.
auto* _anchor = &cutlass::device_kernel<GemmKernel>;


// ===== COMPILED SASS (sm_90a) =====

	.target	sm_90a

	.elftype	@"ET_EXEC"


//--------------------- .note.nv.tkinfo           --------------------------
	.section	.note.nv.tkinfo,"",@"SHT_NOTE"
	.sectionflags	@"SHF_NOTE_NV_TKINFO"
	.tkinfo
        /*0018*/ 	.word	0x00000002
        /*0030*/ 	.string	""
        /*0030*/ 	.string	"ptxas"
        /*0030*/ 	.string	"Cuda compilation tools, release 13.0, V13.0.88"
        /*0030*/ 	.string	"Build cuda_13.0.r13.0/compiler.36424714_0"
        /*0030*/ 	.string	"-arch sm_90a -m 64 "



//--------------------- .note.nv.cuinfo           --------------------------
	.section	.note.nv.cuinfo,"",@"SHT_NOTE"
	.sectionflags	@"SHF_NOTE_NV_CUINFO"
        /*0018*/ 	.short	0x0002
        /*001a*/ 	.short	0x005a
        /*001c*/ 	.short	0x0082
	.zero		2


//--------------------- .nv.info                  --------------------------
	.section	.nv.info,"",@"SHT_CUDA_INFO"
	.align	4


	//----- nvinfo : EIATTR_REGCOUNT
	.align		4
        /*0000*/ 	.byte	0x04, 0x2f
        /*0002*/ 	.short	(.L_12 - .L_11)
	.align		4
.L_11:
        /*0004*/ 	.word	index@(_ZN7cutlass13device_kernelINS_4gemm6kernel13GemmUniversalIN4cute5tupleIJiiiiEEENS1_10collective13CollectiveMmaINS1_37MainloopSm90TmaGmmaWarpSpecializedFP8ILi11ENS5_IJNS4_1CILi4EEENSA_ILi2EEENSA_ILi1EEEEEENS1_35KernelTmaWarpSpecializedCooperativeEEENS5_IJNSA_ILi256EEENSA_ILi64EEESI_EEENS_12float_e5m2_tENS5_IJlSD_lEEESK_SL_NS4_8TiledMMAINS4_8MMA_AtomIJNS4_4SM904GMMA30MMA_64x64x32_F32E5M2E5M2_SS_TNILNSP_7ScaleInE1ELSR_1EEEEEENS4_6LayoutINS5_IJSC_SD_SD_EEENS5_IJSD_NSA_ILi0EEESW_EEEEENS5_IJNS4_10UnderscoreESZ_SZ_EEEEENS4_23SM90_TMA_LOAD_MULTICASTENS4_14ComposedLayoutINS4_7SwizzleILi2ELi4ELi3EEENS4_18smem_ptr_flag_bitsILi8EEENSU_INS5_IJNSA_ILi8EEESI_EEENS5_IJSI_SD_EEEEEEEvNS4_8identityES12_S1C_vS1D_EENS_8epilogue10collective6detail29Sm90TmaWarpSpecializedAdapterINS1G_15DefaultEpilogueISK_SL_SL_NS1F_6thread17LinearCombinationISK_Li1EffLNS1K_9ScaleType4KindE0ELNS_15FloatRoundStyleE2ESK_EENS1_15EpilogueDefaultEEEEEvvEEEEvNT_6ParamsE)
        /*0008*/ 	.word	0x000000a8


	//----- nvinfo : EIATTR_FRAME_SIZE
	.align		4
.L_12:
        /*000c*/ 	.byte	0x04, 0x11
        /*000e*/ 	.short	(.L_14 - .L_13)
	.align		4
.L_13:
        /*0010*/ 	.word	index@(_ZN7cutlass13device_kernelINS_4gemm6kernel13GemmUniversalIN4cute5tupleIJiiiiEEENS1_10collective13CollectiveMmaINS1_37MainloopSm90TmaGmmaWarpSpecializedFP8ILi11ENS5_IJNS4_1CILi4EEENSA_ILi2EEENSA_ILi1EEEEEENS1_35KernelTmaWarpSpecializedCooperativeEEENS5_IJNSA_ILi256EEENSA_ILi64EEESI_EEENS_12float_e5m2_tENS5_IJlSD_lEEESK_SL_NS4_8TiledMMAINS4_8MMA_AtomIJNS4_4SM904GMMA30MMA_64x64x32_F32E5M2E5M2_SS_TNILNSP_7ScaleInE1ELSR_1EEEEEENS4_6LayoutINS5_IJSC_SD_SD_EEENS5_IJSD_NSA_ILi0EEESW_EEEEENS5_IJNS4_10UnderscoreESZ_SZ_EEEEENS4_23SM90_TMA_LOAD_MULTICASTENS4_14ComposedLayoutINS4_7SwizzleILi2ELi4ELi3EEENS4_18smem_ptr_flag_bitsILi8EEENSU_INS5_IJNSA_ILi8EEESI_EEENS5_IJSI_SD_EEEEEEEvNS4_8identityES12_S1C_vS1D_EENS_8epilogue10collective6detail29Sm90TmaWarpSpecializedAdapterINS1G_15DefaultEpilogueISK_SL_SL_NS1F_6thread17LinearCombinationISK_Li1EffLNS1K_9ScaleType4KindE0ELNS_15FloatRoundStyleE2ESK_EENS1_15EpilogueDefaultEEEEEvvEEEEvNT_6ParamsE)
        /*0014*/ 	.word	0x00000000


	//----- nvinfo : EIATTR_MIN_STACK_SIZE
	.align		4
.L_14:
        /*0018*/ 	.byte	0x04, 0x12
        /*001a*/ 	.short	(.L_16 - .L_15)
	.align		4
.L_15:
        /*001c*/ 	.word	index@(_ZN7cutlass13device_kernelINS_4gemm6kernel13GemmUniversalIN4cute5tupleIJiiiiEEENS1_10collective13CollectiveMmaINS1_37MainloopSm90TmaGmmaWarpSpecializedFP8ILi11ENS5_IJNS4_1CILi4EEENSA_ILi2EEENSA_ILi1EEEEEENS1_35KernelTmaWarpSpecializedCooperativeEEENS5_IJNSA_ILi256EEENSA_ILi64EEESI_EEENS_12float_e5m2_tENS5_IJlSD_lEEESK_SL_NS4_8TiledMMAINS4_8MMA_AtomIJNS4_4SM904GMMA30MMA_64x64x32_F32E5M2E5M2_SS_TNILNSP_7ScaleInE1ELSR_1EEEEEENS4_6LayoutINS5_IJSC_SD_SD_EEENS5_IJSD_NSA_ILi0EEESW_EEEEENS5_IJNS4_10UnderscoreESZ_SZ_EEEEENS4_23SM90_TMA_LOAD_MULTICASTENS4_14ComposedLayoutINS4_7SwizzleILi2ELi4ELi3EEENS4_18smem_ptr_flag_bitsILi8EEENSU_INS5_IJNSA_ILi8EEESI_EEENS5_IJSI_SD_EEEEEEEvNS4_8identityES12_S1C_vS1D_EENS_8epilogue10collective6detail29Sm90TmaWarpSpecializedAdapterINS1G_15DefaultEpilogueISK_SL_SL_NS1F_6thread17LinearCombinationISK_Li1EffLNS1K_9ScaleType4KindE0ELNS_15FloatRoundStyleE2ESK_EENS1_15EpilogueDefaultEEEEEvvEEEEvNT_6ParamsE)
        /*0020*/ 	.word	0x00000000
.L_16:


//--------------------- .nv.compat                --------------------------
	.section	.nv.compat,"",@"SHT_CUDA_COMPAT_INFO"
	.align	4
        /*0000*/ 	.byte	0x02, 0x09, 0x01, 0x00, 0x02, 0x02, 0x04, 0x00, 0x02, 0x05, 0x05, 0x00, 0x03, 0x07, 0x01, 0x01
        /*0010*/ 	.byte	0x02, 0x03, 0x01, 0x00, 0x02, 0x06, 0x01, 0x00, 0x04, 0x0b, 0x08, 0x00, 0x00, 0x00, 0x00, 0x00
        /*0020*/ 	.byte	0x00, 0x00, 0x00, 0x00


//--------------------- .nv.info._ZN7cutlass13device_kernelINS_4gemm6kernel13GemmUniversalIN4cute5tupleIJiiiiEEENS1_10collective13CollectiveMmaINS1_37MainloopSm90TmaGmmaWarpSpecializedFP8ILi11ENS5_IJNS4_1CILi4EEENSA_ILi2EEENSA_ILi1EEEEEENS1_35KernelTmaWarpSpecializedCooperativeEEENS5_IJNSA_ILi256EEENSA_ILi64EEESI_EEENS_12float_e5m2_tENS5_IJlSD_lEEESK_SL_NS4_8TiledMMAINS4_8MMA_AtomIJNS4_4SM904GMMA30MMA_64x64x32_F32E5M2E5M2_SS_TNILNSP_7ScaleInE1ELSR_1EEEEEENS4_6LayoutINS5_IJSC_SD_SD_EEENS5_IJSD_NSA_ILi0EEESW_EEEEENS5_IJNS4_10UnderscoreESZ_SZ_EEEEENS4_23SM90_TMA_LOAD_MULTICASTENS4_14ComposedLayoutINS4_7SwizzleILi2ELi4ELi3EEENS4_18smem_ptr_flag_bitsILi8EEENSU_INS5_IJNSA_ILi8EEESI_EEENS5_IJSI_SD_EEEEEEEvNS4_8identityES12_S1C_vS1D_EENS_8epilogue10collective6detail29Sm90TmaWarpSpecializedAdapterINS1G_15DefaultEpilogueISK_SL_SL_NS1F_6thread17LinearCombinationISK_Li1EffLNS1K_9ScaleType4KindE0ELNS_15FloatRoundStyleE2ESK_EENS1_15EpilogueDefaultEEEEEvvEEEEvNT_6ParamsE --------------------------
	.section	.nv.info._ZN7cutlass13device_kernelINS_4gemm6kernel13GemmUniversalIN4cute5tupleIJiiiiEEENS1_10collective13CollectiveMmaINS1_37MainloopSm90TmaGmmaWarpSpecializedFP8ILi11ENS5_IJNS4_1CILi4EEENSA_ILi2EEENSA_ILi1EEEEEENS1_35KernelTmaWarpSpecializedCooperativeEEENS5_IJNSA_ILi256EEENSA_ILi64EEESI_EEENS_12float_e5m2_tENS5_IJlSD_lEEESK_SL_NS4_8TiledMMAINS4_8MMA_AtomIJNS4_4SM904GMMA30MMA_64x64x32_F32E5M2E5M2_SS_TNILNSP_7ScaleInE1ELSR_1EEEEEENS4_6LayoutINS5_IJSC_SD_SD_EEENS5_IJSD_NSA_ILi0EEESW_EEEEENS5_IJNS4_10UnderscoreESZ_SZ_EEEEENS4_23SM90_TMA_LOAD_MULTICASTENS4_14ComposedLayoutINS4_7SwizzleILi2ELi4ELi3EEENS4_18smem_ptr_flag_bitsILi8EEENSU_INS5_IJNSA_ILi8EEESI_EEENS5_IJSI_SD_EEEEEEEvNS4_8identityES12_S1C_vS1D_EENS_8epilogue10collective6detail29Sm90TmaWarpSpecializedAdapterINS1G_15DefaultEpilogueISK_SL_SL_NS1F_6thread17LinearCombinationISK_Li1EffLNS1K_9ScaleType4KindE0ELNS_15FloatRoundStyleE2ESK_EENS1_15EpilogueDefaultEEEEEvvEEEEvNT_6ParamsE,"",@"SHT_CUDA_INFO"
	.sectionflags	@""
	.align	4


	//----- nvinfo : EIATTR_CUDA_API_VERSION
	.align		4
        /*0000*/ 	.byte	0x04, 0x37
        /*0002*/ 	.short	(.L_18 - .L_17)
.L_17:
        /*0004*/ 	.word	0x00000082


	//----- nvinfo : EIATTR_KPARAM_INFO
	.align		4
.L_18:
        /*0008*/ 	.byte	0x04, 0x17
        /*000a*/ 	.short	(.L_20 - .L_19)
.L_19:
        /*000c*/ 	.word	0x00000000
        /*0010*/ 	.short	0x0000
        /*0012*/ 	.short	0x0070
        /*0014*/ 	.byte	0x00, 0xf0, 0x01, 0x10


	//----- nvinfo : EIATTR_SPARSE_MMA_MASK
	.align		4
.L_20:
        /*0018*/ 	.byte	0x03, 0x50
        /*001a*/ 	.short	0x0000


	//----- nvinfo : EIATTR_MAXREG_COUNT
	.align		4
        /*001c*/ 	.byte	0x03, 0x1b
        /*001e*/ 	.short	0x00a8


	//----- nvinfo : EIATTR_NUM_BARRIERS
	.align		4
        /*0020*/ 	.byte	0x02, 0x4c
        /*0022*/ 	.byte	0x01
	.zero		1


	//----- nvinfo : EIATTR_MERCURY_ISA_VERSION
	.align		4
        /*0024*/ 	.byte	0x03, 0x5f
        /*0026*/ 	.short	0x0101


	//----- nvinfo : EIATTR_INT_WARP_WIDE_INSTR_OFFSETS
	.align		4
        /*0028*/ 	.byte	0x04, 0x31
        /*002a*/ 	.short	(.L_22 - .L_21)


	//   ....[0]....
.L_21:
        /*002c*/ 	.word	0x000005a0


	//   ....[1]....
        /*0030*/ 	.word	0x000005c0


	//   ....[2]....
        /*0034*/ 	.word	0x00000780


	//----- nvinfo : EIATTR_COOP_GROUP_MASK_REGIDS
	.align		4
.L_22:
        /*0038*/ 	.byte	0x04, 0x29
        /*003a*/ 	.short	(.L_24 - .L_23)


	//   ....[0]....
.L_23:
        /*003c*/ 	.word	0xffffffff


	//   ....[1]....
        /*0040*/ 	.word	0xffffffff


	//   ....[2]....
        /*0044*/ 	.word	0xffffffff


	//   ....[3]....
        /*0048*/ 	.word	0xffffffff


	//   ....[4]....
        /*004c*/ 	.word	0xffffffff


	//   ....[5]....
        /*0050*/ 	.word	0xffffffff


	//----- nvinfo : EIATTR_COOP_GROUP_INSTR_OFFSETS
	.align		4
.L_24:
        /*0054*/ 	.byte	0x04, 0x28
        /*0056*/ 	.short	(.L_26 - .L_25)


	//   ....[0]....
.L_25:
        /*0058*/ 	.word	0x00000060


	//   ....[1]....
        /*005c*/ 	.word	0x00000070


	//   ....[2]....
        /*0060*/ 	.word	0x00000130


	//   ....[3]....
        /*0064*/ 	.word	0x000003e0


	//   ....[4]....
        /*0068*/ 	.word	0x00000920


	//   ....[5]....
        /*006c*/ 	.word	0x000013a0


	//----- nvinfo : EIATTR_REG_RECONFIG
	.align		4
.L_26:
        /*0070*/ 	.byte	0x01, 0x54
	.zero		2


	//----- nvinfo : EIATTR_MBARRIER_INSTR_OFFSETS
	.align		4
        /*0074*/ 	.byte	0x04, 0x39
        /*0076*/ 	.short	(.L_28 - .L_27)


	//   ....[0]....
.L_27:
        /*0078*/ 	.word	0x00000250
        /*007c*/ 	.word	0x000000ff
        /*0080*/ 	.word	0x00000000
        /*0084*/ 	.short	0x0100
        /*0086*/ 	.byte	0x08
	.zero		1


	//   ....[1]....
        /*0088*/ 	.word	0x00000260
        /*008c*/ 	.word	0x000000ff
        /*0090*/ 	.word	0x00000058
        /*0094*/ 	.short	0x0100
        /*0096*/ 	.byte	0x08
	.zero		1


	//   ....[2]....
        /*0098*/ 	.word	0x00000270
        /*009c*/ 	.word	0x000000ff
        /*00a0*/ 	.word	0x00000008
        /*00a4*/ 	.short	0x0100
        /*00a6*/ 	.byte	0x08
	.zero		1


	//   ....[3]....
        /*00a8*/ 	.word	0x00000280
        /*00ac*/ 	.word	0x000000ff
        /*00b0*/ 	.word	0x00000060
        /*00b4*/ 	.short	0x0100
        /*00b6*/ 	.byte	0x08
	.zero		1


	//   ....[4]....
        /*00b8*/ 	.word	0x00000290
        /*00bc*/ 	.word	0x000000ff
        /*00c0*/ 	.word	0x00000010
        /*00c4*/ 	.short	0x0100
        /*00c6*/ 	.byte	0x08
	.zero		1


	//   ....[5]....
        /*00c8*/ 	.word	0x000002a0
        /*00cc*/ 	.word	0x000000ff
        /*00d0*/ 	.word	0x00000068
        /*00d4*/ 	.short	0x0100
        /*00d6*/ 	.byte	0x08
	.zero		1


	//   ....[6]....
        /*00d8*/ 	.word	0x000002b0
        /*00dc*/ 	.word	0x000000ff
        /*00e0*/ 	.word	0x00000018
        /*00e4*/ 	.short	0x0100
        /*00e6*/ 	.byte	0x08
	.zero		1


	//   ....[7]....
        /*00e8*/ 	.word	0x000002c0
        /*00ec*/ 	.word	0x000000ff
        /*00f0*/ 	.word	0x00000070
        /*00f4*/ 	.short	0x0100
        /*00f6*/ 	.byte	0x08
	.zero		1


	//   ....[8]....
        /*00f8*/ 	.word	0x000002d0
        /*00fc*/ 	.word	0x000000ff
        /*0100*/ 	.word	0x00000020
        /*0104*/ 	.short	0x0100
        /*0106*/ 	.byte	0x08
	.zero		1


	//   ....[9]....
        /*0108*/ 	.word	0x000002e0
        /*010c*/ 	.word	0x000000ff
        /*0110*/ 	.word	0x00000078
        /*0114*/ 	.short	0x0100
        /*0116*/ 	.byte	0x08
	.zero		1


	//   ....[10]....
        /*0118*/ 	.word	0x000002f0
        /*011c*/ 	.word	0x000000ff
        /*0120*/ 	.word	0x00000028
        /*0124*/ 	.short	0x0100
        /*0126*/ 	.byte	0x08
	.zero		1


	//   ....[11]....
        /*0128*/ 	.word	0x00000300
        /*012c*/ 	.word	0x000000ff
        /*0130*/ 	.word	0x00000080
        /*0134*/ 	.short	0x0100
        /*0136*/ 	.byte	0x08
	.zero		1


	//   ....[12]....
        /*0138*/ 	.word	0x00000310
        /*013c*/ 	.word	0x000000ff
        /*0140*/ 	.word	0x00000030
        /*0144*/ 	.short	0x0100
        /*0146*/ 	.byte	0x08
	.zero		1


	//   ....[13]....
        /*0148*/ 	.word	0x00000320
        /*014c*/ 	.word	0x000000ff
        /*0150*/ 	.word	0x00000088
        /*0154*/ 	.short	0x0100
        /*0156*/ 	.byte	0x08
	.zero		1


	//   ....[14]....
        /*0158*/ 	.word	0x00000330
        /*015c*/ 	.word	0x000000ff
        /*0160*/ 	.word	0x00000038
        /*0164*/ 	.short	0x0100
        /*0166*/ 	.byte	0x08
	.zero		1


	//   ....[15]....
        /*0168*/ 	.word	0x00000340
        /*016c*/ 	.word	0x000000ff
        /*0170*/ 	.word	0x00000090
        /*0174*/ 	.short	0x0100
        /*0176*/ 	.byte	0x08
	.zero		1


	//   ....[16]....
        /*0178*/ 	.word	0x00000350
        /*017c*/ 	.word	0x000000ff
        /*0180*/ 	.word	0x00000040
        /*0184*/ 	.short	0x0100
        /*0186*/ 	.byte	0x08
	.zero		1


	//   ....[17]....
        /*0188*/ 	.word	0x00000360
        /*018c*/ 	.word	0x000000ff
        /*0190*/ 	.word	0x00000098
        /*0194*/ 	.short	0x0100
        /*0196*/ 	.byte	0x08
	.zero		1


	//   ....[18]....
        /*0198*/ 	.word	0x00000370
        /*019c*/ 	.word	0x000000ff
        /*01a0*/ 	.word	0x00000048
        /*01a4*/ 	.short	0x0100
        /*01a6*/ 	.byte	0x08
	.zero		1


	//   ....[19]....
        /*01a8*/ 	.word	0x00000380
        /*01ac*/ 	.word	0x000000ff
        /*01b0*/ 	.word	0x000000a0
        /*01b4*/ 	.short	0x0100
        /*01b6*/ 	.byte	0x08
	.zero		1


	//   ....[20]....
        /*01b8*/ 	.word	0x00000390
        /*01bc*/ 	.word	0x000000ff
        /*01c0*/ 	.word	0x00000050
        /*01c4*/ 	.short	0x0100
        /*01c6*/ 	.byte	0x08
	.zero		1


	//   ....[21]....
        /*01c8*/ 	.word	0x000003a0
        /*01cc*/ 	.word	0x000000ff
        /*01d0*/ 	.word	0x000000a8
        /*01d4*/ 	.short	0x0100
        /*01d6*/ 	.byte	0x08
	.zero		1


	//   ....[22]....
        /*01d8*/ 	.word	0x00000810
        /*01dc*/ 	.word	0x000000ff
        /*01e0*/ 	.word	0x000000c0
        /*01e4*/ 	.short	0x0100
        /*01e6*/ 	.byte	0x06
	.zero		1


	//   ....[23]....
        /*01e8*/ 	.word	0x00000890
        /*01ec*/ 	.word	0x000000ff
        /*01f0*/ 	.word	0x000000c8
        /*01f4*/ 	.short	0x0100
        /*01f6*/ 	.byte	0x06
	.zero		1


	//   ....[24]....
        /*01f8*/ 	.word	0x000018d0
        /*01fc*/ 	.word	0x000000ff
        /*0200*/ 	.word	0x00000000
        /*0204*/ 	.short	0x010a
        /*0206*/ 	.byte	0x06
	.zero		1


	//   ....[25]....
        /*0208*/ 	.word	0x00001910
        /*020c*/ 	.word	0x000000ff
        /*0210*/ 	.word	0x00000000
        /*0214*/ 	.short	0x010a
        /*0216*/ 	.byte	0x06
	.zero		1


	//   ....[26]....
        /*0218*/ 	.word	0x000022e0
        /*021c*/ 	.word	0x000000ff
        /*0220*/ 	.word	0x00000000
        /*0224*/ 	.short	0x010a
        /*0226*/ 	.byte	0x0c
	.zero		1


	//   ....[27]....
        /*0228*/ 	.word	0x00002320
        /*022c*/ 	.word	0x000000ff
        /*0230*/ 	.word	0x00000000
        /*0234*/ 	.short	0x010a
        /*0236*/ 	.byte	0x0c
	.zero		1


	//   ....[28]....
        /*0238*/ 	.word	0x000029f0
        /*023c*/ 	.word	0x0000000f
        /*0240*/ 	.word	0x00000000
        /*0244*/ 	.short	0x0101
        /*0246*/ 	.byte	0x3f
	.zero		1


	//   ....[29]....
        /*0248*/ 	.word	0x00003090
        /*024c*/ 	.word	0x0000000c
        /*0250*/ 	.word	0x00000000
        /*0254*/ 	.short	0x0101
        /*0256*/ 	.byte	0x3f
	.zero		1


	//   ....[30]....
        /*0258*/ 	.word	0x00008c30
        /*025c*/ 	.word	0x00000014
        /*0260*/ 	.word	0x00000058
        /*0264*/ 	.short	0x010a
        /*0266*/ 	.byte	0x3f
	.zero		1


	//   ....[31]....
        /*0268*/ 	.word	0x00008fd0
        /*026c*/ 	.word	0x00000008
        /*0270*/ 	.word	0x000000c8
        /*0274*/ 	.short	0x0101
        /*0276*/ 	.byte	0x3f
	.zero		1


	//   ....[32]....
        /*0278*/ 	.word	0x000096f0
        /*027c*/ 	.word	0x00000006
        /*0280*/ 	.word	0x00000000
        /*0284*/ 	.short	0x010a
        /*0286*/ 	.byte	0x3f
	.zero		1


	//   ....[33]....
        /*0288*/ 	.word	0x00009770
        /*028c*/ 	.word	0x00000007
        /*0290*/ 	.word	0x00000000
        /*0294*/ 	.short	0x010a
        /*0296*/ 	.byte	0x3f
	.zero		1


	//   ....[34]....
        /*0298*/ 	.word	0x00009800
        /*029c*/ 	.word	0x00000006
        /*02a0*/ 	.word	0x00000000
        /*02a4*/ 	.short	0x010a
        /*02a6*/ 	.byte	0x3f
	.zero		1


	//   ....[35]....
        /*02a8*/ 	.word	0x00009890
        /*02ac*/ 	.word	0x00000009
        /*02b0*/ 	.word	0x00000000
        /*02b4*/ 	.short	0x010a
        /*02b6*/ 	.byte	0x3f
	.zero		1


	//   ....[36]....
        /*02b8*/ 	.word	0x00009920
        /*02bc*/ 	.word	0x00000006
        /*02c0*/ 	.word	0x00000000
        /*02c4*/ 	.short	0x010a
        /*02c6*/ 	.byte	0x3f
	.zero		1


	//   ....[37]....
        /*02c8*/ 	.word	0x000099b0
        /*02cc*/ 	.word	0x00000009
        /*02d0*/ 	.word	0x00000000
        /*02d4*/ 	.short	0x010a
        /*02d6*/ 	.byte	0x3f
	.zero		1


	//   ....[38]....
        /*02d8*/ 	.word	0x00009a40
        /*02dc*/ 	.word	0x00000006
        /*02e0*/ 	.word	0x00000000
        /*02e4*/ 	.short	0x010a
        /*02e6*/ 	.byte	0x3f
	.zero		1


	//   ....[39]....
        /*02e8*/ 	.word	0x00009ad0
        /*02ec*/ 	.word	0x00000009
        /*02f0*/ 	.word	0x00000000
        /*02f4*/ 	.short	0x010a
        /*02f6*/ 	.byte	0x3f
	.zero		1


	//   ....[40]....
        /*02f8*/ 	.word	0x00009b60
        /*02fc*/ 	.word	0x0000000a
        /*0300*/ 	.word	0x00000000
        /*0304*/ 	.short	0x010a
        /*0306*/ 	.byte	0x3f
	.zero		1


	//   ....[41]....
        /*0308*/ 	.word	0x00009bf0
        /*030c*/ 	.word	0x0000000b
        /*0310*/ 	.word	0x00000000
        /*0314*/ 	.short	0x010a
        /*0316*/ 	.byte	0x3f
	.zero		1


	//   ....[42]....
        /*0318*/ 	.word	0x00009c80
        /*031c*/ 	.word	0x00000003
        /*0320*/ 	.word	0x00000000
        /*0324*/ 	.short	0x010a
        /*0326*/ 	.byte	0x3f
	.zero		1


	//   ....[43]....
        /*0328*/ 	.word	0x00009cf0
        /*032c*/ 	.word	0x0000000d
        /*0330*/ 	.word	0x00000000
        /*0334*/ 	.short	0x010a
        /*0336*/ 	.byte	0x3f
	.zero		1


	//   ....[44]....
        /*0338*/ 	.word	0x00009d50
        /*033c*/ 	.word	0x0000000f
        /*0340*/ 	.word	0x00000000
        /*0344*/ 	.short	0x010a
        /*0346*/ 	.byte	0x3f
	.zero		1


	//   ....[45]....
        /*0348*/ 	.word	0x00009e20
        /*034c*/ 	.word	0x00000014
        /*0350*/ 	.word	0x00000058
        /*0354*/ 	.short	0x010a
        /*0356*/ 	.byte	0x3f
	.zero		1


	//   ....[46]....
        /*0358*/ 	.word	0x00009ef0
        /*035c*/ 	.word	0x00000006
        /*0360*/ 	.word	0x00000000
        /*0364*/ 	.short	0x010a
        /*0366*/ 	.byte	0x3f
	.zero		1


	//   ....[47]....
        /*0368*/ 	.word	0x00009f40
        /*036c*/ 	.word	0x00000007
        /*0370*/ 	.word	0x00000000
        /*0374*/ 	.short	0x010a
        /*0376*/ 	.byte	0x3f
	.zero		1


	//   ....[48]....
        /*0378*/ 	.word	0x00009f90
        /*037c*/ 	.word	0x00000006
        /*0380*/ 	.word	0x00000000
        /*0384*/ 	.short	0x010a
        /*0386*/ 	.byte	0x3f
	.zero		1


	//   ....[49]....
        /*0388*/ 	.word	0x00009fe0
        /*038c*/ 	.word	0x00000009
        /*0390*/ 	.word	0x00000000
        /*0394*/ 	.short	0x010a
        /*0396*/ 	.byte	0x3f
	.zero		1


	//   ....[50]....
        /*0398*/ 	.word	0x0000a030
        /*039c*/ 	.word	0x00000006
        /*03a0*/ 	.word	0x00000000
        /*03a4*/ 	.short	0x010a
        /*03a6*/ 	.byte	0x3f
	.zero		1


	//   ....[51]....
        /*03a8*/ 	.word	0x0000a080
        /*03ac*/ 	.word	0x00000009
        /*03b0*/ 	.word	0x00000000
        /*03b4*/ 	.short	0x010a
        /*03b6*/ 	.byte	0x3f
	.zero		1


	//   ....[52]....
        /*03b8*/ 	.word	0x0000a0d0
        /*03bc*/ 	.word	0x00000006
        /*03c0*/ 	.word	0x00000000
        /*03c4*/ 	.short	0x010a
        /*03c6*/ 	.byte	0x3f
	.zero		1


	//   ....[53]....
        /*03c8*/ 	.word	0x0000a120
        /*03cc*/ 	.word	0x00000009
        /*03d0*/ 	.word	0x00000000
        /*03d4*/ 	.short	0x010a
        /*03d6*/ 	.byte	0x3f
	.zero		1


	//   ....[54]....
        /*03d8*/ 	.word	0x0000a170
        /*03dc*/ 	.word	0x0000000a
        /*03e0*/ 	.word	0x00000000
        /*03e4*/ 	.short	0x010a
        /*03e6*/ 	.byte	0x3f
	.zero		1


	//   ....[55]....
        /*03e8*/ 	.word	0x0000a1c0
        /*03ec*/ 	.word	0x0000000b
        /*03f0*/ 	.word	0x00000000
        /*03f4*/ 	.short	0x010a
        /*03f6*/ 	.byte	0x3f
	.zero		1


	//----- nvinfo : EIATTR_NUM_MBARRIERS
	.align		4
.L_28:
        /*03f8*/ 	.byte	0x03, 0x38
        /*03fa*/ 	.short	0x0018


	//----- nvinfo : EIATTR_EXIT_INSTR_OFFSETS
	.align		4
        /*03fc*/ 	.byte	0x04, 0x1c
        /*03fe*/ 	.short	(.L_30 - .L_29)


	//   ....[0]....
.L_29:
        /*0400*/ 	.word	0x00000a80


	//   ....[1]....
        /*0404*/ 	.word	0x00001270


	//   ....[2]....
        /*0408*/ 	.word	0x00008220


	//   ....[3]....
        /*040c*/ 	.word	0x00008780


	//   ....[4]....
        /*0410*/ 	.word	0x00009cd0


	//----- nvinfo : EIATTR_MAX_THREADS
	.align		4
.L_30:
        /*0414*/ 	.byte	0x04, 0x05
        /*0416*/ 	.short	(.L_32 - .L_31)
.L_31:
        /*0418*/ 	.word	0x00000180
        /*041c*/ 	.word	0x00000001
        /*0420*/ 	.word	0x00000001


	//----- nvinfo : EIATTR_CRS_STACK_SIZE
	.align		4
.L_32:
        /*0424*/ 	.byte	0x04, 0x1e
        /*0426*/ 	.short	(.L_34 - .L_33)
.L_33:
        /*0428*/ 	.word	0x00000000


	//----- nvinfo : EIATTR_CBANK_PARAM_SIZE
	.align		4
.L_34:
        /*042c*/ 	.byte	0x03, 0x19
        /*042e*/ 	.short	0x0470


	//----- nvinfo : EIATTR_PARAM_CBANK
	.align		4
        /*0430*/ 	.byte	0x04, 0x0a
        /*0432*/ 	.short	(.L_36 - .L_35)
	.align		4
.L_35:
        /*0434*/ 	.word	index@(.nv.constant0._ZN7cutlass13device_kernelINS_4gemm6kernel13GemmUniversalIN4cute5tupleIJiiiiEEENS1_10collective13CollectiveMmaINS1_37MainloopSm90TmaGmmaWarpSpecializedFP8ILi11ENS5_IJNS4_1CILi4EEENSA_ILi2EEENSA_ILi1EEEEEENS1_35KernelTmaWarpSpecializedCooperativeEEENS5_IJNSA_ILi256EEENSA_ILi64EEESI_EEENS_12float_e5m2_tENS5_IJlSD_lEEESK_SL_NS4_8TiledMMAINS4_8MMA_AtomIJNS4_4SM904GMMA30MMA_64x64x32_F32E5M2E5M2_SS_TNILNSP_7ScaleInE1ELSR_1EEEEEENS4_6LayoutINS5_IJSC_SD_SD_EEENS5_IJSD_NSA_ILi0EEESW_EEEEENS5_IJNS4_10UnderscoreESZ_SZ_EEEEENS4_23SM90_TMA_LOAD_MULTICASTENS4_14ComposedLayoutINS4_7SwizzleILi2ELi4ELi3EEENS4_18smem_ptr_flag_bitsILi8EEENSU_INS5_IJNSA_ILi8EEESI_EEENS5_IJSI_SD_EEEEEEEvNS4_8identityES12_S1C_vS1D_EENS_8epilogue10collective6detail29Sm90TmaWarpSpecializedAdapterINS1G_15DefaultEpilogueISK_SL_SL_NS1F_6thread17LinearCombinationISK_Li1EffLNS1K_9ScaleType4KindE0ELNS_15FloatRoundStyleE2ESK_EENS1_15EpilogueDefaultEEEEEvvEEEEvNT_6ParamsE)
        /*0438*/ 	.short	0x0210
        /*043a*/ 	.short	0x0470


	//----- nvinfo : EIATTR_SW_WAR
	.align		4
.L_36:
        /*043c*/ 	.byte	0x04, 0x36
        /*043e*/ 	.short	(.L_38 - .L_37)
.L_37:
        /*0440*/ 	.word	0x00000008
.L_38:


//--------------------- .nv.callgraph             --------------------------
	.section	.nv.callgraph,"",@"SHT_CUDA_CALLGRAPH"
	.align	4
	.sectionentsize	8
	.align		4
        /*0000*/ 	.word	0x00000000
	.align		4
        /*0004*/ 	.word	0xffffffff
	.align		4
        /*0008*/ 	.word	0x00000000
	.align		4
        /*000c*/ 	.word	0xfffffffe
	.align		4
        /*0010*/ 	.word	0x00000000
	.align		4
        /*0014*/ 	.word	0xfffffffd
	.align		4
        /*0018*/ 	.word	0x00000000
	.align		4
        /*001c*/ 	.word	0xfffffffc


//--------------------- .nv.constant4             --------------------------
	.section	.nv.constant4,"a",@progbits
	.align	8
	.align		8
.nv.constant4:
        /*0000*/ 	.dword	_ZN40_INTERNAL_6e2f2cc9_4_k_cu_49809224_154174cuda3std3__45__cpo5beginE
	.align		8
        /*0008*/ 	.dword	_ZN40_INTERNAL_6e2f2cc9_4_k_cu_49809224_154174cuda3std3__45__cpo3endE
	.align		8
        /*0010*/ 	.dword	_ZN40_INTERNAL_6e2f2cc9_4_k_cu_49809224_154174cuda3std3__45__cpo6cbeginE
	.align		8
        /*0018*/ 	.dword	_ZN40_INTERNAL_6e2f2cc9_4_k_cu_49809224_154174cuda3std3__45__cpo4cendE
	.align		8
        /*0020*/ 	.dword	_ZN40_INTERNAL_6e2f2cc9_4_k_cu_49809224_154174cuda3std3__442_GLOBAL__N__6e2f2cc9_4_k_cu_49809224_154176ignoreE
	.align		8
        /*0028*/ 	.dword	_ZN40_INTERNAL_6e2f2cc9_4_k_cu_49809224_154174cuda3std3__419piecewise_constructE
	.align		8
        /*0030*/ 	.dword	_ZN40_INTERNAL_6e2f2cc9_4_k_cu_49809224_154174cuda3std3__48in_placeE
	.align		8
        /*0038*/ 	.dword	_ZN40_INTERNAL_6e2f2cc9_4_k_cu_49809224_154174cuda3std6ranges3__45__cpo4swapE
	.align		8
        /*0040*/ 	.dword	_ZN40_INTERNAL_6e2f2cc9_4_k_cu_49809224_154174cuda3std6ranges3__45__cpo9iter_moveE
	.align		8
        /*0048*/ 	.dword	_ZN40_INTERNAL_6e2f2cc9_4_k_cu_49809224_154174cute7productE
	.align		8
        /*0050*/ 	.dword	_ZN40_INTERNAL_6e2f2cc9_4_k_cu_49809224_154174cute1_E


//--------------------- .text._ZN7cutlass13device_kernelINS_4gemm6kernel13GemmUniversalIN4cute5tupleIJiiiiEEENS1_10collective13CollectiveMmaINS1_37MainloopSm90TmaGmmaWarpSpecializedFP8ILi11ENS5_IJNS4_1CILi4EEENSA_ILi2EEENSA_ILi1EEEEEENS1_35KernelTmaWarpSpecializedCooperativeEEENS5_IJNSA_ILi256EEENSA_ILi64EEESI_EEENS_12float_e5m2_tENS5_IJlSD_lEEESK_SL_NS4_8TiledMMAINS4_8MMA_AtomIJNS4_4SM904GMMA30MMA_64x64x32_F32E5M2E5M2_SS_TNILNSP_7ScaleInE1ELSR_1EEEEEENS4_6LayoutINS5_IJSC_SD_SD_EEENS5_IJSD_NSA_ILi0EEESW_EEEEENS5_IJNS4_10UnderscoreESZ_SZ_EEEEENS4_23SM90_TMA_LOAD_MULTICASTENS4_14ComposedLayoutINS4_7SwizzleILi2ELi4ELi3EEENS4_18smem_ptr_flag_bitsILi8EEENSU_INS5_IJNSA_ILi8EEESI_EEENS5_IJSI_SD_EEEEEEEvNS4_8identityES12_S1C_vS1D_EENS_8epilogue10collective6detail29Sm90TmaWarpSpecializedAdapterINS1G_15DefaultEpilogueISK_SL_SL_NS1F_6thread17LinearCombinationISK_Li1EffLNS1K_9ScaleType4KindE0ELNS_15FloatRoundStyleE2ESK_EENS1_15EpilogueDefaultEEEEEvvEEEEvNT_6ParamsE --------------------------
	.section	.text._ZN7cutlass13device_kernelINS_4gemm6kernel13GemmUniversalIN4cute5tupleIJiiiiEEENS1_10collective13CollectiveMmaINS1_37MainloopSm90TmaGmmaWarpSpecializedFP8ILi11ENS5_IJNS4_1CILi4EEENSA_ILi2EEENSA_ILi1EEEEEENS1_35KernelTmaWarpSpecializedCooperativeEEENS5_IJNSA_ILi256EEENSA_ILi64EEESI_EEENS_12float_e5m2_tENS5_IJlSD_lEEESK_SL_NS4_8TiledMMAINS4_8MMA_AtomIJNS4_4SM904GMMA30MMA_64x64x32_F32E5M2E5M2_SS_TNILNSP_7ScaleInE1ELSR_1EEEEEENS4_6LayoutINS5_IJSC_SD_SD_EEENS5_IJSD_NSA_ILi0EEESW_EEEEENS5_IJNS4_10UnderscoreESZ_SZ_EEEEENS4_23SM90_TMA_LOAD_MULTICASTENS4_14ComposedLayoutINS4_7SwizzleILi2ELi4ELi3EEENS4_18smem_ptr_flag_bitsILi8EEENSU_INS5_IJNSA_ILi8EEESI_EEENS5_IJSI_SD_EEEEEEEvNS4_8identityES12_S1C_vS1D_EENS_8epilogue10collective6detail29Sm90TmaWarpSpecializedAdapterINS1G_15DefaultEpilogueISK_SL_SL_NS1F_6thread17LinearCombinationISK_Li1EffLNS1K_9ScaleType4KindE0ELNS_15FloatRoundStyleE2ESK_EENS1_15EpilogueDefaultEEEEEvvEEEEvNT_6ParamsE,"ax",@progbits
	.align	128
.text._ZN7cutlass13device_kernelINS_4gemm6kernel13GemmUniversalIN4cute5tupleIJiiiiEEENS1_10collective13CollectiveMmaINS1_37MainloopSm90TmaGmmaWarpSpecializedFP8ILi11ENS5_IJNS4_1CILi4EEENSA_ILi2EEENSA_ILi1EEEEEENS1_35KernelTmaWarpSpecializedCooperativeEEENS5_IJNSA_ILi256EEENSA_ILi64EEESI_EEENS_12float_e5m2_tENS5_IJlSD_lEEESK_SL_NS4_8TiledMMAINS4_8MMA_AtomIJNS4_4SM904GMMA30MMA_64x64x32_F32E5M2E5M2_SS_TNILNSP_7ScaleInE1ELSR_1EEEEEENS4_6LayoutINS5_IJSC_SD_SD_EEENS5_IJSD_NSA_ILi0EEESW_EEEEENS5_IJNS4_10UnderscoreESZ_SZ_EEEEENS4_23SM90_TMA_LOAD_MULTICASTENS4_14ComposedLayoutINS4_7SwizzleILi2ELi4ELi3EEENS4_18smem_ptr_flag_bitsILi8EEENSU_INS5_IJNSA_ILi8EEESI_EEENS5_IJSI_SD_EEEEEEEvNS4_8identityES12_S1C_vS1D_EENS_8epilogue10collective6detail29Sm90TmaWarpSpecializedAdapterINS1G_15DefaultEpilogueISK_SL_SL_NS1F_6thread17LinearCombinationISK_Li1EffLNS1K_9ScaleType4KindE0ELNS_15FloatRoundStyleE2ESK_EENS1_15EpilogueDefaultEEEEEvvEEEEvNT_6ParamsE:
        .type           _ZN7cutlass13device_kernelINS_4gemm6kernel13GemmUniversalIN4cute5tupleIJiiiiEEENS1_10collective13CollectiveMmaINS1_37MainloopSm90TmaGmmaWarpSpecializedFP8ILi11ENS5_IJNS4_1CILi4EEENSA_ILi2EEENSA_ILi1EEEEEENS1_35KernelTmaWarpSpecializedCooperativeEEENS5_IJNSA_ILi256EEENSA_ILi64EEESI_EEENS_12float_e5m2_tENS5_IJlSD_lEEESK_SL_NS4_8TiledMMAINS4_8MMA_AtomIJNS4_4SM904GMMA30MMA_64x64x32_F32E5M2E5M2_SS_TNILNSP_7ScaleInE1ELSR_1EEEEEENS4_6LayoutINS5_IJSC_SD_SD_EEENS5_IJSD_NSA_ILi0EEESW_EEEEENS5_IJNS4_10UnderscoreESZ_SZ_EEEEENS4_23SM90_TMA_LOAD_MULTICASTENS4_14ComposedLayoutINS4_7SwizzleILi2ELi4ELi3EEENS4_18smem_ptr_flag_bitsILi8EEENSU_INS5_IJNSA_ILi8EEESI_EEENS5_IJSI_SD_EEEEEEEvNS4_8identityES12_S1C_vS1D_EENS_8epilogue10collective6detail29Sm90TmaWarpSpecializedAdapterINS1G_15DefaultEpilogueISK_SL_SL_NS1F_6thread17LinearCombinationISK_Li1EffLNS1K_9ScaleType4KindE0ELNS_15FloatRoundStyleE2ESK_EENS1_15EpilogueDefaultEEEEEvvEEEEvNT_6ParamsE,@function
        .size           _ZN7cutlass13device_kernelINS_4gemm6kernel13GemmUniversalIN4cute5tupleIJiiiiEEENS1_10collective13CollectiveMmaINS1_37MainloopSm90TmaGmmaWarpSpecializedFP8ILi11ENS5_IJNS4_1CILi4EEENSA_ILi2EEENSA_ILi1EEEEEENS1_35KernelTmaWarpSpecializedCooperativeEEENS5_IJNSA_ILi256EEENSA_ILi64EEESI_EEENS_12float_e5m2_tENS5_IJlSD_lEEESK_SL_NS4_8TiledMMAINS4_8MMA_AtomIJNS4_4SM904GMMA30MMA_64x64x32_F32E5M2E5M2_SS_TNILNSP_7ScaleInE1ELSR_1EEEEEENS4_6LayoutINS5_IJSC_SD_SD_EEENS5_IJSD_NSA_ILi0EEESW_EEEEENS5_IJNS4_10UnderscoreESZ_SZ_EEEEENS4_23SM90_TMA_LOAD_MULTICASTENS4_14ComposedLayoutINS4_7SwizzleILi2ELi4ELi3EEENS4_18smem_ptr_flag_bitsILi8EEENSU_INS5_IJNSA_ILi8EEESI_EEENS5_IJSI_SD_EEEEEEEvNS4_8identityES12_S1C_vS1D_EENS_8epilogue10collective6detail29Sm90TmaWarpSpecializedAdapterINS1G_15DefaultEpilogueISK_SL_SL_NS1F_6thread17LinearCombinationISK_Li1EffLNS1K_9ScaleType4KindE0ELNS_15FloatRoundStyleE2ESK_EENS1_15EpilogueDefaultEEEEEvvEEEEvNT_6ParamsE,(.L_x_221 - _ZN7cutlass13device_kernelINS_4gemm6kernel13GemmUniversalIN4cute5tupleIJiiiiEEENS1_10collective13CollectiveMmaINS1_37MainloopSm90TmaGmmaWarpSpecializedFP8ILi11ENS5_IJNS4_1CILi4EEENSA_ILi2EEENSA_ILi1EEEEEENS1_35KernelTmaWarpSpecializedCooperativeEEENS5_IJNSA_ILi256EEENSA_ILi64EEESI_EEENS_12float_e5m2_tENS5_IJlSD_lEEESK_SL_NS4_8TiledMMAINS4_8MMA_AtomIJNS4_4SM904GMMA30MMA_64x64x32_F32E5M2E5M2_SS_TNILNSP_7ScaleInE1ELSR_1EEEEEENS4_6LayoutINS5_IJSC_SD_SD_EEENS5_IJSD_NSA_ILi0EEESW_EEEEENS5_IJNS4_10UnderscoreESZ_SZ_EEEEENS4_23SM90_TMA_LOAD_MULTICASTENS4_14ComposedLayoutINS4_7SwizzleILi2ELi4ELi3EEENS4_18smem_ptr_flag_bitsILi8EEENSU_INS5_IJNSA_ILi8EEESI_EEENS5_IJSI_SD_EEEEEEEvNS4_8identityES12_S1C_vS1D_EENS_8epilogue10collective6detail29Sm90TmaWarpSpecializedAdapterINS1G_15DefaultEpilogueISK_SL_SL_NS1F_6thread17LinearCombinationISK_Li1EffLNS1K_9ScaleType4KindE0ELNS_15FloatRoundStyleE2ESK_EENS1_15EpilogueDefaultEEEEEvvEEEEvNT_6ParamsE)
        .other          _ZN7cutlass13device_kernelINS_4gemm6kernel13GemmUniversalIN4cute5tupleIJiiiiEEENS1_10collective13CollectiveMmaINS1_37MainloopSm90TmaGmmaWarpSpecializedFP8ILi11ENS5_IJNS4_1CILi4EEENSA_ILi2EEENSA_ILi1EEEEEENS1_35KernelTmaWarpSpecializedCooperativeEEENS5_IJNSA_ILi256EEENSA_ILi64EEESI_EEENS_12float_e5m2_tENS5_IJlSD_lEEESK_SL_NS4_8TiledMMAINS4_8MMA_AtomIJNS4_4SM904GMMA30MMA_64x64x32_F32E5M2E5M2_SS_TNILNSP_7ScaleInE1ELSR_1EEEEEENS4_6LayoutINS5_IJSC_SD_SD_EEENS5_IJSD_NSA_ILi0EEESW_EEEEENS5_IJNS4_10UnderscoreESZ_SZ_EEEEENS4_23SM90_TMA_LOAD_MULTICASTENS4_14ComposedLayoutINS4_7SwizzleILi2ELi4ELi3EEENS4_18smem_ptr_flag_bitsILi8EEENSU_INS5_IJNSA_ILi8EEESI_EEENS5_IJSI_SD_EEEEEEEvNS4_8identityES12_S1C_vS1D_EENS_8epilogue10collective6detail29Sm90TmaWarpSpecializedAdapterINS1G_15DefaultEpilogueISK_SL_SL_NS1F_6thread17LinearCombinationISK_Li1EffLNS1K_9ScaleType4KindE0ELNS_15FloatRoundStyleE2ESK_EENS1_15EpilogueDefaultEEEEEvvEEEEvNT_6ParamsE,@"STO_CUDA_ENTRY STV_DEFAULT"
_ZN7cutlass13device_kernelINS_4gemm6kernel13GemmUniversalIN4cute5tupleIJiiiiEEENS1_10collective13CollectiveMmaINS1_37MainloopSm90TmaGmmaWarpSpecializedFP8ILi11ENS5_IJNS4_1CILi4EEENSA_ILi2EEENSA_ILi1EEEEEENS1_35KernelTmaWarpSpecializedCooperativeEEENS5_IJNSA_ILi256EEENSA_ILi64EEESI_EEENS_12float_e5m2_tENS5_IJlSD_lEEESK_SL_NS4_8TiledMMAINS4_8MMA_AtomIJNS4_4SM904GMMA30MMA_64x64x32_F32E5M2E5M2_SS_TNILNSP_7ScaleInE1ELSR_1EEEEEENS4_6LayoutINS5_IJSC_SD_SD_EEENS5_IJSD_NSA_ILi0EEESW_EEEEENS5_IJNS4_10UnderscoreESZ_SZ_EEEEENS4_23SM90_TMA_LOAD_MULTICASTENS4_14ComposedLayoutINS4_7SwizzleILi2ELi4ELi3EEENS4_18smem_ptr_flag_bitsILi8EEENSU_INS5_IJNSA_ILi8EEESI_EEENS5_IJSI_SD_EEEEEEEvNS4_8identityES12_S1C_vS1D_EENS_8epilogue10collective6detail29Sm90TmaWarpSpecializedAdapterINS1G_15DefaultEpilogueISK_SL_SL_NS1F_6thread17LinearCombinationISK_Li1EffLNS1K_9ScaleType4KindE0ELNS_15FloatRoundStyleE2ESK_EENS1_15EpilogueDefaultEEEEEvvEEEEvNT_6ParamsE:
[----:B------:R-:W-:Y:S01]  /*0000*/  LDC R1, c[0x0][0x28] ;  /* 0x00000a00ff017b82 */ /* 0x000fe20000000800 */
[----:B------:R-:W0:Y:S01]  /*0010*/  S2R R0, SR_TID.X ;  /* 0x0000000000007919 */ /* 0x000e220000002100 */
[----:B------:R-:W-:Y:S01]  /*0020*/  ELECT P0, URZ, PT ;  /* 0x00000000003f782f */ /* 0x000fe20003800000 */
[----:B------:R-:W-:Y:S01]  /*0030*/  BSSY B0, `(.L_x_0) ;  /* 0x000000f000007945 */ /* 0x000fe20003800000 */
[--C-:B0-----:R-:W-:Y:S02]  /*0040*/  SHF.R.U32.HI R2, RZ, 0x5, R0.reuse ;  /* 0x00000005ff027819 */ /* 0x101fe40000011600 */
[----:B------:R-:W-:-:S03]  /*0050*/  SHF.R.U32.HI R3, RZ, 0x7, R0 ;  /* 0x00000007ff037819 */ /* 0x000fc60000011600 */
[----:B------:R-:W0:Y:S04]  /*0060*/  SHFL.IDX PT, R7, R2, RZ, 0x1f ;  /* 0x00001fff02077589 */ /* 0x000e2800000e0000 */
[----:B------:R-:W1:Y:S01]  /*0070*/  SHFL.IDX PT, R3, R3, RZ, 0x1f ;  /* 0x00001fff03037589 */ /* 0x000e6200000e0000 */
[----:B0-----:R-:W-:-:S13]  /*0080*/  ISETP.NE.OR P0, PT, R7, RZ, !P0 ;  /* 0x000000ff0700720c */ /* 0x001fda0004705670 */
[----:B-1----:R-:W-:Y:S05]  /*0090*/  @P0 BRA `(.L_x_1) ;  /* 0x0000000000200947 */ /* 0x002fea0003800000 */
[----:B------:R-:W-:Y:S02]  /*00a0*/  ULDC.64 UR4, c[0x0][0x198] ;  /* 0x0000660000047ab9 */ /* 0x000fe40000000a00 */
[----:B------:R-:W-:Y:S02]  /*00b0*/  UIADD3 UR6, UP0, UR4, 0xf0, URZ ;  /* 0x000000f004067890 */ /* 0x000fe4000ff1e03f */
[----:B------:R-:W-:Y:S02]  /*00c0*/  UIADD3 UR4, UP1, UR4, 0x1f0, URZ ;  /* 0x000001f004047890 */ /* 0x000fe4000ff3e03f */
[----:B------:R-:W-:Y:S02]  /*00d0*/  UIADD3.X UR7, URZ, UR5, URZ, UP0, !UPT ;  /* 0x000000053f077290 */ /* 0x000fe400087fe43f */
[----:B------:R-:W-:-:S07]  /*00e0*/  UIADD3.X UR5, URZ, UR5, URZ, UP1, !UPT ;  /* 0x000000053f057290 */ /* 0x000fce0008ffe43f */
[----:B------:R0:W-:Y:S02]  /*00f0*/  UTMACCTL.PF [UR6] ;  /* 0x00000000060079b9 */ /* 0x0001e40008040000 */
[----:B------:R0:W-:Y:S02]  /*0100*/  UTMACCTL.PF [UR4] ;  /* 0x00000000040079b9 */ /* 0x0001e40008040000 */
[----:B0-----:R-:W-:Y:S01]  /*0110*/  NOP ;  /* 0x0000000000007918 */ /* 0x001fe20000000000 */
.L_x_1:
[----:B------:R-:W-:Y:S05]  /*0120*/  BSYNC B0 ;  /* 0x0000000000007941 */ /* 0x000fea0003800000 */
.L_x_0:
[----:B------:R-:W0:Y:S02]  /*0130*/  SHFL.IDX PT, R4, R2, RZ, 0x1f ;  /* 0x00001fff02047589 */ /* 0x000e2400000e0000 */
[----:B0-----:R-:W-:-:S13]  /*0140*/  ISETP.NE.AND P0, PT, R4, RZ, PT ;  /* 0x000000ff0400720c */ /* 0x001fda0003f05270 */
[----:B------:R-:W-:Y:S05]  /*0150*/  @P0 BRA `(.L_x_2) ;  /* 0x00000000009c0947 */ /* 0x000fea0003800000 */
[----:B------:R-:W-:Y:S01]  /*0160*/  ELECT P0, URZ, PT ;  /* 0x00000000003f782f */ /* 0x000fe20003800000 */
[----:B------:R-:W-:-:S12]  /*0170*/  BSSY B0, `(.L_x_2) ;  /* 0x0000025000007945 */ /* 0x000fd80003800000 */
[----:B------:R-:W-:Y:S05]  /*0180*/  @!P0 BRA `(.L_x_3) ;  /* 0x00000000008c8947 */ /* 0x000fea0003800000 */
[----:B------:R-:W0:Y:S01]  /*0190*/  S2UR UR8, SR_CgaCtaId ;  /* 0x00000000000879c3 */ /* 0x000e220000008800 */
[----:B------:R-:W-:Y:S01]  /*01a0*/  UMOV UR4, 0x400 ;  /* 0x0000040000047882 */ /* 0x000fe20000000000 */
[----:B------:R-:W-:Y:S01]  /*01b0*/  UMOV UR5, 0x1 ;  /* 0x0000000100057882 */ /* 0x000fe20000000000 */
[----:B------:R-:W-:Y:S02]  /*01c0*/  UMOV UR6, 0xa ;  /* 0x0000000a00067882 */ /* 0x000fe40000000000 */
[----:B------:R-:W-:-:S04]  /*01d0*/  UIADD3 UR6, -UR6, 0x100000, URZ ;  /* 0x0010000006067890 */ /* 0x000fc8000fffe13f */
[----:B------:R-:W-:Y:S02]  /*01e0*/  USHF.L.U32 UR7, UR6, 0xb, URZ ;  /* 0x0000000b06077899 */ /* 0x000fe4000800063f */
[----:B------:R-:W-:Y:S02]  /*01f0*/  USHF.L.U32 UR6, UR6, 0x1, URZ ;  /* 0x0000000106067899 */ /* 0x000fe4000800063f */
[----:B0-----:R-:W-:Y:S02]  /*0200*/  ULEA UR8, UR8, UR4, 0x18 ;  /* 0x0000000408087291 */ /* 0x001fe4000f8ec03f */
[----:B------:R-:W-:-:S04]  /*0210*/  UIADD3 UR4, -UR5, 0x100000, URZ ;  /* 0x0010000005047890 */ /* 0x000fc8000fffe13f */
[----:B------:R-:W-:Y:S02]  /*0220*/  USHF.L.U32 UR5, UR4, 0xb, URZ ;  /* 0x0000000b04057899 */ /* 0x000fe4000800063f */
[----:B------:R-:W-:Y:S01]  /*0230*/  USHF.L.U32 UR4, UR4, 0x1, URZ ;  /* 0x0000000104047899 */ /* 0x000fe2000800063f */
[----:B------:R-:W0:Y:S11]  /*0240*/  FENCE.VIEW.ASYNC.S ;  /* 0x00000000000073c6 */ /* 0x000e360000000000 */
[----:B0-----:R0:W1:Y:S01]  /*0250*/  SYNCS.EXCH.64 URZ, [UR8], UR4 ;  /* 0x00000004083f75b2 */ /* 0x0010620008000100 */
[----:B------:R0:W2:Y:S01]  /*0260*/  SYNCS.EXCH.64 URZ, [UR8+0x58], UR6 ;  /* 0x00005806083f75b2 */ /* 0x0000a20008000100 */
[----:B------:R0:W3:Y:S01]  /*0270*/  SYNCS.EXCH.64 URZ, [UR8+0x8], UR4 ;  /* 0x00000804083f75b2 */ /* 0x0000e20008000100 */
[----:B------:R0:W4:Y:S01]  /*0280*/  SYNCS.EXCH.64 URZ, [UR8+0x60], UR6 ;  /* 0x00006006083f75b2 */ /* 0x0001220008000100 */
[----:B------:R0:W0:Y:S01]  /*0290*/  SYNCS.EXCH.64 URZ, [UR8+0x10], UR4 ;  /* 0x00001004083f75b2 */ /* 0x0000220008000100 */
        /* <DEDUP_REMOVED lines=17> */
[----:B------:R-:W-:Y:S01]  /*03b0*/  NOP ;  /* 0x0000000000007918 */ /* 0x000fe20000000000 */
.L_x_3:
[----:B0-----:R-:W-:Y:S05]  /*03c0*/  BSYNC B0 ;  /* 0x0000000000007941 */ /* 0x001fea0003800000 */
.L_x_2:
[----:B------:R-:W-:Y:S01]  /*03d0*/  SHF.R.S32.HI R5, RZ, 0x1f, R0 ;  /* 0x0000001fff057819 */ /* 0x000fe20000011400 */
[----:B------:R-:W0:Y:S01]  /*03e0*/  SHFL.IDX PT, R2, R2, RZ, 0x1f ;  /* 0x00001fff02027589 */ /* 0x000e2200000e0000 */
[----:B------:R-:W5:Y:S01]  /*03f0*/  S2UR UR8, SR_CTAID.X ;  /* 0x00000000000879c3 */ /* 0x000f620000002500 */
[----:B------:R-:W-:Y:S02]  /*0400*/  ELECT P0, URZ, PT ;  /* 0x00000000003f782f */ /* 0x000fe40003800000 */
[----:B------:R-:W-:Y:S01]  /*0410*/  LEA.HI R5, R5, R0, RZ, 0x7 ;  /* 0x0000000005057211 */ /* 0x000fe200078f38ff */
[----:B------:R-:W1:Y:S01]  /*0420*/  S2R R8, SR_CTAID.Y ;  /* 0x0000000000087919 */ /* 0x000e620000002600 */
[----:B------:R-:W-:Y:S01]  /*0430*/  SHF.R.S32.HI R13, RZ, 0x1f, R4 ;  /* 0x0000001fff0d7819 */ /* 0x000fe20000011404 */
[----:B------:R-:W-:Y:S01]  /*0440*/  ULDC UR4, c[0x0][0x150] ;  /* 0x0000540000047ab9 */ /* 0x000fe20000000800 */
[----:B------:R-:W-:Y:S01]  /*0450*/  LOP3.LUT R5, R5, 0xffffff80, RZ, 0xc0, !PT ;  /* 0xffffff8005057812 */ /* 0x000fe200078ec0ff */
[----:B------:R-:W-:Y:S01]  /*0460*/  VIADD R16, R3, 0xffffffff ;  /* 0xffffffff03107836 */ /* 0x000fe20000000000 */
[----:B------:R-:W-:Y:S01]  /*0470*/  LEA.HI R13, R13, R4, RZ, 0x2 ;  /* 0x000000040d0d7211 */ /* 0x000fe200078f10ff */
[----:B------:R-:W2:Y:S01]  /*0480*/  LDC R12, c[0x0][0x144] ;  /* 0x00005100ff0c7b82 */ /* 0x000ea20000000800 */
[----:B------:R-:W-:Y:S01]  /*0490*/  NOP ;  /* 0x0000000000007918 */ /* 0x000fe20000000000 */
[----:B------:R-:W-:Y:S01]  /*04a0*/  IMAD.IADD R5, R0, 0x1, -R5 ;  /* 0x0000000100057824 */ /* 0x000fe200078e0a05 */
[----:B------:R-:W-:Y:S01]  /*04b0*/  LOP3.LUT R13, R13, 0x3ffffffc, RZ, 0xc0, !PT ;  /* 0x3ffffffc0d0d7812 */ /* 0x000fe200078ec0ff */
[----:B------:R-:W-:Y:S01]  /*04c0*/  NOP ;  /* 0x0000000000007918 */ /* 0x000fe20000000000 */
[----:B------:R-:W-:-:S02]  /*04d0*/  ISETP.GE.U32.AND P6, PT, R16, 0x2, PT ;  /* 0x000000021000780c */ /* 0x000fc40003fc6070 */
[----:B------:R-:W-:Y:S01]  /*04e0*/  SHF.R.S32.HI R6, RZ, 0x1f, R5 ;  /* 0x0000001fff067819 */ /* 0x000fe20000011405 */
[----:B------:R-:W-:Y:S01]  /*04f0*/  IMAD.IADD R4, R4, 0x1, -R13 ;  /* 0x0000000104047824 */ /* 0x000fe200078e0a0d */
[----:B------:R-:W3:Y:S01]  /*0500*/  LDC R14, c[0x0][0x140] ;  /* 0x00005000ff0e7b82 */ /* 0x000ee20000000800 */
[----:B------:R-:W-:Y:S02]  /*0510*/  ISETP.NE.AND P4, PT, R3, RZ, PT ;  /* 0x000000ff0300720c */ /* 0x000fe40003f85270 */
[----:B------:R-:W-:Y:S02]  /*0520*/  LEA.HI R6, R6, R5, RZ, 0x3 ;  /* 0x0000000506067211 */ /* 0x000fe400078f18ff */
[----:B0-----:R-:W-:Y:S02]  /*0530*/  ISETP.NE.OR P0, PT, R2, RZ, !P0 ;  /* 0x000000ff0200720c */ /* 0x001fe40004705670 */
[--C-:B------:R-:W-:Y:S02]  /*0540*/  SHF.R.S32.HI R2, RZ, 0x3, R6.reuse ;  /* 0x00000003ff027819 */ /* 0x100fe40000011406 */
[----:B------:R-:W-:-:S02]  /*0550*/  SHF.R.S32.HI R11, RZ, 0x1f, R6 ;  /* 0x0000001fff0b7819 */ /* 0x000fc40000011406 */
[----:B-----5:R-:W-:Y:S02]  /*0560*/  I2FP.F32.U32 R6, UR8 ;  /* 0x0000000800067c45 */ /* 0x020fe40008201000 */
[----:B------:R-:W-:-:S03]  /*0570*/  LEA.HI R11, R11, R2, RZ, 0x2 ;  /* 0x000000020b0b7211 */ /* 0x000fc600078f10ff */
[----:B------:R-:W-:Y:S01]  /*0580*/  FMUL R6, R6, UR4 ;  /* 0x0000000406067c20 */ /* 0x000fe20008400000 */
[----:B------:R-:W-:Y:S01]  /*0590*/  LOP3.LUT R11, R11, 0xfffffffc, RZ, 0xc0, !PT ;  /* 0xfffffffc0b0b7812 */ /* 0x000fe200078ec0ff */
[----:B------:R-:W-:Y:S01]  /*05a0*/  VOTEU.ALL UP0, P0 ;  /* 0x00000000003f7886 */ /* 0x000fe20000000000 */
[----:B------:R-:W-:Y:S01]  /*05b0*/  ULDC UR4, c[0x0][0x154] ;  /* 0x0000550000047ab9 */ /* 0x000fe20000000800 */
[----:B------:R-:W-:Y:S02]  /*05c0*/  VOTEU.ALL UP1, P0 ;  /* 0x00000000003f7886 */ /* 0x000fe40000020000 */
[----:B------:R-:W-:Y:S01]  /*05d0*/  IMAD.IADD R11, R2, 0x1, -R11 ;  /* 0x00000001020b7824 */ /* 0x000fe200078e0a0b */
[----:B------:R-:W0:Y:S01]  /*05e0*/  F2I.U32.TRUNC.NTZ R6, R6 ;  /* 0x0000000600067305 */ /* 0x000e22000020f000 */
[----:B-1----:R-:W-:Y:S01]  /*05f0*/  I2FP.F32.U32 R2, R8 ;  /* 0x0000000800027245 */ /* 0x002fe20000201000 */
[----:B------:R-:W1:Y:S01]  /*0600*/  @!UP0 S2UR UR7, SR_CgaCtaId ;  /* 0x00000000000789c3 */ /* 0x000e620000008800 */
[----:B------:R-:W-:Y:S01]  /*0610*/  IMAD R4, R4, 0x4, R11 ;  /* 0x0000000404047824 */ /* 0x000fe200078e020b */
[----:B------:R-:W-:Y:S01]  /*0620*/  @!UP0 UMOV UR6, 0x400 ;  /* 0x0000040000068882 */ /* 0x000fe20000000000 */
[----:B---3--:R-:W-:Y:S01]  /*0630*/  ISETP.EQ.U32.AND P2, PT, R14, 0x1, PT ;  /* 0x000000010e00780c */ /* 0x008fe20003f42070 */
[----:B------:R-:W-:Y:S01]  /*0640*/  FMUL R10, R2, UR4 ;  /* 0x00000004020a7c20 */ /* 0x000fe20008400000 */
[----:B------:R-:W-:Y:S01]  /*0650*/  SHF.R.S32.HI R2, RZ, 0x1f, R7 ;  /* 0x0000001fff027819 */ /* 0x000fe20000011407 */
[----:B------:R-:W-:Y:S01]  /*0660*/  UMOV UR4, 0x20 ;  /* 0x0000002000047882 */ /* 0x000fe20000000000 */
[----:B------:R-:W-:Y:S01]  /*0670*/  SHF.R.S32.HI R11, RZ, 0x1f, R4 ;  /* 0x0000001fff0b7819 */ /* 0x000fe20000011404 */
[----:B------:R-:W-:-:S04]  /*0680*/  @!UP0 UIADD3 UR4, -UR4, 0x100000, URZ ;  /* 0x0010000004048890 */ /* 0x000fc8000fffe13f */
[----:B------:R-:W-:Y:S02]  /*0690*/  @!UP0 USHF.L.U32 UR5, UR4, 0xb, URZ ;  /* 0x0000000b04058899 */ /* 0x000fe4000800063f */
[----:B------:R-:W-:Y:S01]  /*06a0*/  @!UP0 USHF.L.U32 UR4, UR4, 0x1, URZ ;  /* 0x0000000104048899 */ /* 0x000fe2000800063f */
[----:B------:R-:W-:Y:S01]  /*06b0*/  LEA.HI R2, R2, R7, RZ, 0x2 ;  /* 0x0000000702027211 */ /* 0x000fe200078f10ff */
[----:B------:R-:W3:Y:S01]  /*06c0*/  F2I.U32.TRUNC.NTZ R10, R10 ;  /* 0x0000000a000a7305 */ /* 0x000ee2000020f000 */
[----:B------:R-:W-:Y:S01]  /*06d0*/  LEA.HI R11, R11, R4, RZ, 0x2 ;  /* 0x000000040b0b7211 */ /* 0x000fe200078f10ff */
[----:B0-----:R-:W-:Y:S01]  /*06e0*/  IMAD.MOV R13, RZ, RZ, -R6 ;  /* 0x000000ffff0d7224 */ /* 0x001fe200078e0a06 */
[----:B------:R-:W-:Y:S02]  /*06f0*/  LOP3.LUT R2, R2, 0xfffffffc, RZ, 0xc0, !PT ;  /* 0xfffffffc02027812 */ /* 0x000fe400078ec0ff */
[----:B------:R-:W-:Y:S01]  /*0700*/  LOP3.LUT R11, R11, 0xfffffffc, RZ, 0xc0, !PT ;  /* 0xfffffffc0b0b7812 */ /* 0x000fe200078ec0ff */
[----:B--2---:R-:W-:-:S02]  /*0710*/  IMAD R12, R12, R13, UR8 ;  /* 0x000000080c0c7e24 */ /* 0x004fc4000f8e020d */
[----:B------:R-:W0:Y:S01]  /*0720*/  LDC R13, c[0x0][0x148] ;  /* 0x00005200ff0d7b82 */ /* 0x000e220000000800 */
[----:B------:R-:W-:Y:S02]  /*0730*/  IMAD.IADD R7, R7, 0x1, -R2 ;  /* 0x0000000107077824 */ /* 0x000fe400078e0a02 */
[C---:B------:R-:W-:Y:S01]  /*0740*/  IMAD.IADD R11, R4.reuse, 0x1, -R11 ;  /* 0x00000001040b7824 */ /* 0x040fe200078e0a0b */
[----:B-1----:R-:W-:Y:S01]  /*0750*/  @!UP0 ULEA UR6, UR7, UR6, 0x18 ;  /* 0x0000000607068291 */ /* 0x002fe2000f8ec03f */
[----:B---3--:R-:W-:Y:S01]  /*0760*/  IMAD.MOV R20, RZ, RZ, -R10 ;  /* 0x000000ffff147224 */ /* 0x008fe200078e0a0a */
[----:B------:R-:W-:Y:S01]  /*0770*/  ISETP.NE.AND P1, PT, R7, 0x3, PT ;  /* 0x000000030700780c */ /* 0x000fe20003f25270 */
[----:B------:R-:W-:Y:S01]  /*0780*/  VOTEU.ALL UP0, P0 ;  /* 0x00000000003f7886 */ /* 0x000fe20000000000 */
[----:B------:R-:W-:Y:S01]  /*0790*/  ISETP.NE.AND P3, PT, R11, R12, PT ;  /* 0x0000000c0b00720c */ /* 0x000fe20003f65270 */
[----:B------:R-:W-:Y:S01]  /*07a0*/  IMAD.SHL.U32 R11, R4, 0x4, RZ ;  /* 0x00000004040b7824 */ /* 0x000fe200078e00ff */
[----:B------:R-:W-:Y:S01]  /*07b0*/  LOP3.LUT P0, RZ, R5, 0x7, RZ, 0xc0, !PT ;  /* 0x0000000705ff7812 */ /* 0x000fe2000780c0ff */
[----:B------:R-:W-:Y:S01]  /*07c0*/  IMAD.MOV.U32 R5, RZ, RZ, 0x1 ;  /* 0x00000001ff057424 */ /* 0x000fe200078e00ff */
[----:B------:R-:W-:-:S02]  /*07d0*/  ISETP.EQ.OR P1, PT, R7, RZ, !P1 ;  /* 0x000000ff0700720c */ /* 0x000fc40004f22670 */
[----:B------:R-:W-:Y:S02]  /*07e0*/  LOP3.LUT R6, R4, 0xc, R11, 0x78, !PT ;  /* 0x0000000c04067812 */ /* 0x000fe400078e780b */
[----:B------:R-:W-:Y:S01]  /*07f0*/  ISETP.EQ.AND P1, PT, R3, RZ, P1 ;  /* 0x000000ff0300720c */ /* 0x000fe20000f22270 */
[----:B------:R-:W1:Y:S02]  /*0800*/  FENCE.VIEW.ASYNC.S ;  /* 0x00000000000073c6 */ /* 0x000e640000000000 */
[----:B-1----:R1:W2:Y:S01]  /*0810*/  @!UP0 SYNCS.EXCH.64 URZ, [UR6+0xc0], UR4 ;  /* 0x0000c004063f85b2 */ /* 0x0022a20008000100 */
[----:B------:R-:W-:Y:S02]  /*0820*/  ISETP.LT.U32.AND P0, PT, R6, 0x8, !P0 ;  /* 0x000000080600780c */ /* 0x000fe40004701070 */
[----:B------:R-:W-:Y:S02]  /*0830*/  SEL R4, RZ, 0x1, !P1 ;  /* 0x00000001ff047807 */ /* 0x000fe40004800000 */
[----:B------:R-:W-:Y:S01]  /*0840*/  @P3 SHF.R.S32.HI R11, RZ, 0x1f, R6 ;  /* 0x0000001fff0b3819 */ /* 0x000fe20000011406 */
[----:B0-----:R-:W-:Y:S01]  /*0850*/  IMAD R2, R13, R20, R8 ;  /* 0x000000140d027224 */ /* 0x001fe200078e0208 */
[----:B------:R-:W-:-:S02]  /*0860*/  SEL R4, R4, 0x2, P6 ;  /* 0x0000000204047807 */ /* 0x000fc40003000000 */
[----:B------:R-:W-:-:S04]  /*0870*/  @P3 LEA.HI R11, R11, R6, RZ, 0x2 ;  /* 0x000000060b0b3211 */ /* 0x000fc800078f10ff */
[----:B------:R-:W-:Y:S01]  /*0880*/  @P3 SHF.R.S32.HI R11, RZ, 0x2, R11 ;  /* 0x00000002ff0b3819 */ /* 0x000fe2000001140b */
[----:B------:R1:W0:Y:S03]  /*0890*/  @!UP1 SYNCS.EXCH.64 URZ, [UR6+0xc8], UR4 ;  /* 0x0000c804063f95b2 */ /* 0x0002260008000100 */
[----:B------:R-:W-:Y:S01]  /*08a0*/  @P3 ISETP.NE.AND P5, PT, R11, R2, PT ;  /* 0x000000020b00320c */ /* 0x000fe20003fa5270 */
[----:B------:R-:W-:Y:S01]  /*08b0*/  NOP ;  /* 0x0000000000007918 */ /* 0x000fe20000000000 */
[----:B------:R-:W-:Y:S02]  /*08c0*/  SEL R2, RZ, 0x1, !P0 ;  /* 0x00000001ff027807 */ /* 0x000fe40004000000 */
[----:B------:R-:W-:-:S04]  /*08d0*/  @P3 SEL R5, RZ, 0x1, P5 ;  /* 0x00000001ff053807 */ /* 0x000fc80002800000 */
[----:B------:R-:W-:Y:S01]  /*08e0*/  LOP3.LUT R5, R5, R2, RZ, 0xc0, !PT ;  /* 0x0000000205057212 */ /* 0x000fe200078ec0ff */
[----:B-12---:R-:W-:Y:S06]  /*08f0*/  @!P2 BRA `(.L_x_4) ;  /* 0x000000000008a947 */ /* 0x006fec0003800000 */
[----:B0---4-:R-:W-:Y:S01]  /*0900*/  UCGABAR_ARV ;  /* 0x00000000000079c7 */ /* 0x011fe20008000000 */
[----:B------:R-:W-:Y:S05]  /*0910*/  BRA `(.L_x_5) ;  /* 0x0000000000047947 */ /* 0x000fea0003800000 */
.L_x_4:
[----:B0---4-:R-:W-:Y:S01]  /*0920*/  NOP ;  /* 0x0000000000007918 */ /* 0x011fe20000000000 */
.L_x_5:
[----:B------:R-:W0:Y:S01]  /*0930*/  LDC R2, c[0x0][0x65c] ;  /* 0x00019700ff027b82 */ /* 0x000e220000000800 */
[----:B------:R-:W-:Y:S01]  /*0940*/  IMAD.MOV.U32 R3, RZ, RZ, RZ ;  /* 0x000000ffff037224 */ /* 0x000fe200078e00ff */
[----:B0-----:R-:W-:Y:S01]  /*0950*/  ISETP.NE.AND P3, PT, R2, 0x1, PT ;  /* 0x000000010200780c */ /* 0x001fe20003f65270 */
[----:B------:R-:W-:-:S12]  /*0960*/  IMAD.U32 R2, RZ, RZ, UR8 ;  /* 0x00000008ff027e24 */ /* 0x000fd8000f8e00ff */
[----:B------:R-:W0:Y:S01]  /*0970*/  @P3 LDC R15, c[0x0][0x10] ;  /* 0x00000400ff0f3b82 */ /* 0x000e220000000800 */
[----:B------:R-:W-:Y:S02]  /*0980*/  @P3 IMAD.MOV.U32 R9, RZ, RZ, RZ ;  /* 0x000000ffff093224 */ /* 0x000fe400078e00ff */
[----:B------:R-:W-:-:S05]  /*0990*/  @P3 IMAD.MOV.U32 R17, RZ, RZ, RZ ;  /* 0x000000ffff113224 */ /* 0x000fca00078e00ff */
[----:B------:R-:W1:Y:S01]  /*09a0*/  @!P3 LDC R11, c[0x0][0xc] ;  /* 0x00000300ff0bbb82 */ /* 0x000e620000000800 */
[----:B0-----:R-:W-:-:S04]  /*09b0*/  @P3 IMAD.WIDE.U32 R14, R15, UR8, R8 ;  /* 0x000000080f0e3c25 */ /* 0x001fc8000f8e0008 */
[----:B-1----:R-:W-:-:S04]  /*09c0*/  @!P3 IMAD.WIDE.U32 R10, R8, R11, R2 ;  /* 0x0000000b080ab225 */ /* 0x002fc800078e0002 */
[----:B------:R-:W-:Y:S02]  /*09d0*/  @P3 IMAD.MOV.U32 R2, RZ, RZ, R14 ;  /* 0x000000ffff023224 */ /* 0x000fe400078e000e */
[----:B------:R-:W-:Y:S02]  /*09e0*/  @P3 IMAD.IADD R3, R15, 0x1, R17 ;  /* 0x000000010f033824 */ /* 0x000fe400078e0211 */
[----:B------:R-:W-:Y:S02]  /*09f0*/  @!P3 IMAD.MOV.U32 R2, RZ, RZ, R10 ;  /* 0x000000ffff02b224 */ /* 0x000fe400078e000a */
[----:B------:R-:W-:Y:S01]  /*0a00*/  @!P3 IMAD.MOV.U32 R3, RZ, RZ, R11 ;  /* 0x000000ffff03b224 */ /* 0x000fe200078e000b */
[----:B------:R-:W-:Y:S06]  /*0a10*/  @!P2 BRA `(.L_x_6) ;  /* 0x00000000000ca947 */ /* 0x000fec0003800000 */
[----:B------:R-:W-:Y:S01]  /*0a20*/  UCGABAR_WAIT ;  /* 0x0000000000007dc7 */ /* 0x000fe20008000000 */
[----:B------:R-:W-:Y:S01]  /*0a30*/  CCTL.IVALL ;  /* 0x00000000ff00798f */ /* 0x000fe20002000000 */
[----:B------:R-:W-:Y:S05]  /*0a40*/  BRA `(.L_x_7) ;  /* 0x0000000000047947 */ /* 0x000fea0003800000 */
.L_x_6:
[----:B------:R-:W-:Y:S06]  /*0a50*/  BAR.SYNC.DEFER_BLOCKING 0x0 ;  /* 0x0000000000007b1d */ /* 0x000fec0000010000 */
.L_x_7:
[----:B------:R-:W-:Y:S05]  /*0a60*/  @!P4 BRA `(.L_x_8) ;  /* 0x0000007400f0c947 */ /* 0x000fea0003800000 */
[----:B------:R-:W-:-:S13]  /*0a70*/  ISETP.GT.U32.AND P0, PT, R16, 0x1, PT ;  /* 0x000000011000780c */ /* 0x000fda0003f04070 */
[----:B------:R-:W-:Y:S05]  /*0a80*/  @P0 EXIT ;  /* 0x000000000000094d */ /* 0x000fea0003800000 */
[----:B------:R-:W-:Y:S01]  /*0a90*/  ULDC.64 UR4, c[0x0][0x650] ;  /* 0x0001940000047ab9 */ /* 0x000fe20000000a00 */
[----:B------:R-:W-:Y:S01]  /*0aa0*/  PRMT R14, RZ, 0x7610, R14 ;  /* 0x00007610ff0e7816 */ /* 0x000fe2000000000e */
[----:B------:R-:W-:Y:S01]  /*0ab0*/  IMAD.MOV.U32 R10, RZ, RZ, -0x1 ;  /* 0xffffffffff0a7424 */ /* 0x000fe200078e00ff */
[----:B------:R-:W-:Y:S01]  /*0ac0*/  ISETP.GE.U32.AND P0, PT, R2, UR4, PT ;  /* 0x0000000402007c0c */ /* 0x000fe2000bf06070 */
[----:B------:R-:W-:Y:S02]  /*0ad0*/  IMAD.MOV.U32 R11, RZ, RZ, -0x1 ;  /* 0xffffffffff0b7424 */ /* 0x000fe400078e00ff */
[----:B------:R-:W-:Y:S01]  /*0ae0*/  IMAD.MOV.U32 R7, RZ, RZ, -0x1 ;  /* 0xffffffffff077424 */ /* 0x000fe200078e00ff */
[----:B------:R-:W-:-:S13]  /*0af0*/  ISETP.GE.U32.AND.EX P0, PT, R3, UR5, PT, P0 ;  /* 0x0000000503007c0c */ /* 0x000fda000bf06100 */
[----:B------:R-:W-:Y:S05]  /*0b00*/  @P0 BRA `(.L_x_9) ;  /* 0x0000000400280947 */ /* 0x000fea0003800000 */
[----:B------:R-:W0:Y:S01]  /*0b10*/  LDC.64 R22, c[0x0][0x628] ;  /* 0x00018a00ff167b82 */ /* 0x000e220000000a00 */
[----:B------:R-:W-:Y:S02]  /*0b20*/  IMAD.MOV.U32 R10, RZ, RZ, R2 ;  /* 0x000000ffff0a7224 */ /* 0x000fe400078e0002 */
[----:B------:R-:W-:-:S05]  /*0b30*/  IMAD.MOV.U32 R11, RZ, RZ, R3 ;  /* 0x000000ffff0b7224 */ /* 0x000fca00078e0003 */
[----:B------:R-:W1:Y:S08]  /*0b40*/  LDC R18, c[0x0][0x630] ;  /* 0x00018c00ff127b82 */ /* 0x000e700000000800 */
[----:B------:R-:W2:Y:S01]  /*0b50*/  LDC.64 R24, c[0x0][0x620] ;  /* 0x00018800ff187b82 */ /* 0x000ea20000000a00 */
[----:B0-----:R-:W-:-:S04]  /*0b60*/  ISETP.NE.U32.AND P0, PT, R22, RZ, PT ;  /* 0x000000ff1600720c */ /* 0x001fc80003f05070 */
[----:B------:R-:W-:-:S13]  /*0b70*/  ISETP.NE.AND.EX P0, PT, R23, RZ, PT, P0 ;  /* 0x000000ff1700720c */ /* 0x000fda0003f05300 */
[----:B-12---:R-:W-:Y:S05]  /*0b80*/  @!P0 BRA `(.L_x_10) ;  /* 0x0000000000288947 */ /* 0x006fea0003800000 */
[----:B------:R-:W0:Y:S02]  /*0b90*/  LDC R7, c[0x0][0x634] ;  /* 0x00018d00ff077b82 */ /* 0x000e240000000800 */
[----:B0-----:R-:W-:-:S05]  /*0ba0*/  IADD3 R7, P0, R2, R7, RZ ;  /* 0x0000000702077210 */ /* 0x001fca0007f1e0ff */
[----:B------:R-:W-:-:S04]  /*0bb0*/  IMAD.X R19, RZ, RZ, R3, P0 ;  /* 0x000000ffff137224 */ /* 0x000fc800000e0603 */
[----:B------:R-:W-:-:S04]  /*0bc0*/  IMAD.WIDE.U32 R10, R19, R22, RZ ;  /* 0x00000016130a7225 */ /* 0x000fc800078e00ff */
[----:B------:R-:W-:-:S04]  /*0bd0*/  IMAD.WIDE.U32 R14, P0, R7, R23, R10 ;  /* 0x00000017070e7225 */ /* 0x000fc8000780000a */
[----:B------:R-:W-:-:S04]  /*0be0*/  IMAD.WIDE.U32 R10, R7, R22, RZ ;  /* 0x00000016070a7225 */ /* 0x000fc800078e00ff */
[----:B------:R-:W-:Y:S01]  /*0bf0*/  IMAD.X R17, RZ, RZ, RZ, P0 ;  /* 0x000000ffff117224 */ /* 0x000fe200000e06ff */
[----:B------:R-:W-:Y:S01]  /*0c00*/  IADD3 RZ, P0, R11, R14, RZ ;  /* 0x0000000e0bff7210 */ /* 0x000fe20007f1e0ff */
[----:B------:R-:W-:-:S04]  /*0c10*/  IMAD.MOV.U32 R16, RZ, RZ, R15 ;  /* 0x000000ffff107224 */ /* 0x000fc800078e000f */
[----:B------:R-:W-:-:S08]  /*0c20*/  IMAD.WIDE.U32.X R10, R19, R23, R16, P0 ;  /* 0x00000017130a7225 */ /* 0x000fd000000e0410 */
.L_x_10:
[----:B------:R-:W0:Y:S01]  /*0c30*/  LDC.64 R26, c[0x0][0x640] ;  /* 0x00019000ff1a7b82 */ /* 0x000e220000000a00 */
[--C-:B------:R-:W-:Y:S01]  /*0c40*/  SHF.R.U64 R28, R10, R18, R11.reuse ;  /* 0x000000120a1c7219 */ /* 0x100fe2000000120b */
[----:B------:R-:W-:Y:S01]  /*0c50*/  IMAD R29, R13, R20, R8 ;  /* 0x000000140d1d7224 */ /* 0x000fe200078e0208 */
[----:B------:R-:W-:Y:S01]  /*0c60*/  SHF.R.U32.HI R7, RZ, R18, R11 ;  /* 0x00000012ff077219 */ /* 0x000fe2000001160b */
[----:B------:R-:W-:Y:S01]  /*0c70*/  IMAD.MOV.U32 R23, RZ, RZ, 0x1 ;  /* 0x00000001ff177424 */ /* 0x000fe200078e00ff */
[----:B------:R-:W-:-:S03]  /*0c80*/  IADD3 R9, P0, RZ, -R28, RZ ;  /* 0x8000001cff097210 */ /* 0x000fc60007f1e0ff */
[----:B------:R-:W1:Y:S02]  /*0c90*/  LDC R16, c[0x0][0x618] ;  /* 0x00018600ff107b82 */ /* 0x000e640000000800 */
[----:B------:R-:W-:Y:S02]  /*0ca0*/  IMAD.X R7, RZ, RZ, ~R7, P0 ;  /* 0x000000ffff077224 */ /* 0x000fe400000e0e07 */
[----:B------:R-:W-:-:S04]  /*0cb0*/  IMAD.WIDE.U32 R10, R9, R24, R2 ;  /* 0x00000018090a7225 */ /* 0x000fc800078e0002 */
[----:B------:R-:W2:Y:S01]  /*0cc0*/  LDC R15, c[0x0][0x608] ;  /* 0x00018200ff0f7b82 */ /* 0x000ea20000000800 */
[----:B------:R-:W-:-:S04]  /*0cd0*/  IMAD R14, R7, R24, RZ ;  /* 0x00000018070e7224 */ /* 0x000fc800078e02ff */
[----:B------:R-:W-:-:S03]  /*0ce0*/  IMAD R7, R9, R25, R14 ;  /* 0x0000001909077224 */ /* 0x000fc600078e020e */
[----:B------:R-:W3:Y:S01]  /*0cf0*/  LDC R22, c[0x0][0x658] ;  /* 0x00019600ff167b82 */ /* 0x000ee20000000800 */
[----:B------:R-:W-:Y:S01]  /*0d00*/  IMAD.IADD R7, R11, 0x1, R7 ;  /* 0x000000010b077824 */ /* 0x000fe200078e0207 */
[----:B0-----:R-:W-:-:S04]  /*0d10*/  ISETP.NE.U32.AND P0, PT, R26, RZ, PT ;  /* 0x000000ff1a00720c */ /* 0x001fc80003f05070 */
[----:B------:R-:W-:Y:S02]  /*0d20*/  ISETP.NE.AND.EX P0, PT, R27, RZ, PT, P0 ;  /* 0x000000ff1b00720c */ /* 0x000fe40003f05300 */
[----:B------:R-:W0:Y:S01]  /*0d30*/  LDC R18, c[0x0][0x600] ;  /* 0x00018000ff127b82 */ /* 0x000e220000000800 */
[-CC-:B-1----:R-:W-:Y:S02]  /*0d40*/  SHF.R.U64 R19, R10, R16.reuse, R7.reuse ;  /* 0x000000100a137219 */ /* 0x182fe40000001207 */
[----:B------:R-:W-:Y:S01]  /*0d50*/  SHF.R.U32.HI R10, RZ, R16, R7 ;  /* 0x00000010ff0a7219 */ /* 0x000fe20000011607 */
[----:B------:R-:W-:-:S04]  /*0d60*/  IMAD.MOV.U32 R7, RZ, RZ, -0x1 ;  /* 0xffffffffff077424 */ /* 0x000fc800078e00ff */
[----:B------:R-:W1:Y:S01]  /*0d70*/  LDC R21, c[0x0][0x648] ;  /* 0x00019200ff157b82 */ /* 0x000e620000000800 */
[-CC-:B--2---:R-:W-:Y:S02]  /*0d80*/  SHF.R.U64 R16, R19, R15.reuse, R10.reuse ;  /* 0x0000000f13107219 */ /* 0x184fe4000000120a */
[----:B------:R-:W-:-:S05]  /*0d90*/  SHF.R.U32.HI R9, RZ, R15, R10 ;  /* 0x0000000fff097219 */ /* 0x000fca000001160a */
[----:B------:R-:W2:Y:S01]  /*0da0*/  LDC R24, c[0x0][0x638] ;  /* 0x00018e00ff187b82 */ /* 0x000ea20000000800 */
[-CC-:B---3--:R-:W-:Y:S02]  /*0db0*/  SHF.R.U64 R20, R16, R22.reuse, R9.reuse ;  /* 0x0000001610147219 */ /* 0x188fe40000001209 */
[-C--:B------:R-:W-:Y:S02]  /*0dc0*/  SHF.L.U32 R7, R7, R22.reuse, RZ ;  /* 0x0000001607077219 */ /* 0x080fe400000006ff */
[----:B------:R-:W-:Y:S01]  /*0dd0*/  SHF.R.U32.HI R9, RZ, R22, R9 ;  /* 0x00000016ff097219 */ /* 0x000fe20000011609 */
[----:B------:R-:W-:Y:S01]  /*0de0*/  IMAD.MOV.U32 R8, RZ, RZ, R20 ;  /* 0x000000ffff087224 */ /* 0x000fe200078e0014 */
[----:B------:R-:W-:Y:S01]  /*0df0*/  LOP3.LUT R13, RZ, R7, RZ, 0x33, !PT ;  /* 0x00000007ff0d7212 */ /* 0x000fe200078e33ff */
[----:B------:R-:W3:Y:S01]  /*0e00*/  LDC R25, c[0x0][0x610] ;  /* 0x00018400ff197b82 */ /* 0x000ee20000000800 */
[----:B------:R-:W-:Y:S05]  /*0e10*/  @!P0 BRA `(.L_x_11) ;  /* 0x0000000000288947 */ /* 0x000fea0003800000 */
[----:B------:R-:W4:Y:S02]  /*0e20*/  LDC R7, c[0x0][0x64c] ;  /* 0x00019300ff077b82 */ /* 0x000f240000000800 */
[----:B----4-:R-:W-:-:S05]  /*0e30*/  IADD3 R7, P0, R20, R7, RZ ;  /* 0x0000000714077210 */ /* 0x010fca0007f1e0ff */
        /* <DEDUP_REMOVED lines=8> */
.L_x_11:
[----:B-1----:R-:W-:Y:S01]  /*0ec0*/  SHF.R.U64 R9, R8, R21, R9 ;  /* 0x0000001508097219 */ /* 0x002fe20000001209 */
[----:B0-----:R-:W-:Y:S01]  /*0ed0*/  VIADD R10, R18, 0xffffffff ;  /* 0xffffffff120a7836 */ /* 0x001fe20000000000 */
[----:B------:R-:W-:Y:S01]  /*0ee0*/  SHF.L.U32 R7, R23, R22, RZ ;  /* 0x0000001617077219 */ /* 0x000fe200000006ff */
[----:B------:R-:W-:Y:S01]  /*0ef0*/  IMAD.MOV.U32 R14, RZ, RZ, 0x1 ;  /* 0x00000001ff0e7424 */ /* 0x000fe200078e00ff */
[----:B------:R-:W-:Y:S01]  /*0f00*/  LOP3.LUT R8, R16, R13, RZ, 0xc0, !PT ;  /* 0x0000000d10087212 */ /* 0x000fe200078ec0ff */
[----:B------:R-:W-:Y:S01]  /*0f10*/  IMAD.MOV R11, RZ, RZ, -R9 ;  /* 0x000000ffff0b7224 */ /* 0x000fe200078e0a09 */
[----:B------:R-:W-:Y:S02]  /*0f20*/  SEL R12, R12, R29, !P3 ;  /* 0x0000001d0c0c7207 */ /* 0x000fe40005800000 */
[----:B------:R-:W-:Y:S01]  /*0f30*/  LOP3.LUT R10, R19, R10, RZ, 0xc0, !PT ;  /* 0x0000000a130a7212 */ /* 0x000fe200078ec0ff */
[----:B------:R-:W-:Y:S02]  /*0f40*/  IMAD R9, R7, R9, R8 ;  /* 0x0000000907097224 */ /* 0x000fe400078e0208 */
[----:B--2---:R-:W-:-:S02]  /*0f50*/  IMAD R7, R11, R24, R20 ;  /* 0x000000180b077224 */ /* 0x004fc400078e0214 */
[----:B---3--:R-:W-:Y:S02]  /*0f60*/  IMAD R12, R9, R25, R12 ;  /* 0x00000019090c7224 */ /* 0x008fe400078e020c */
[----:B------:R-:W-:-:S05]  /*0f70*/  IMAD R7, R7, R18, R10 ;  /* 0x0000001207077224 */ /* 0x000fca00078e020a */
[----:B------:R-:W-:Y:S02]  /*0f80*/  SEL R11, R7, R12, !P3 ;  /* 0x0000000c070b7207 */ /* 0x000fe40005800000 */
[----:B------:R-:W-:Y:S01]  /*0f90*/  SEL R10, R12, R7, !P3 ;  /* 0x000000070c0a7207 */ /* 0x000fe20005800000 */
[----:B------:R-:W-:-:S07]  /*0fa0*/  IMAD.MOV.U32 R7, RZ, RZ, R28 ;  /* 0x000000ffff077224 */ /* 0x000fce00078e001c */
.L_x_9:
[----:B------:R-:W-:-:S08]  /*0fb0*/  NOP ;  /* 0x0000000000007918 */ /* 0x000fd00000000000 */
[----:B------:R-:W0:Y:S02]  /*0fc0*/  USETMAXREG.TRY_ALLOC.CTAPOOL UP0, 0xe8 ;  /* 0x000000e8000079c8 */ /* 0x000e240008000600 */
[----:B0-----:R-:W-:-:S13]  /*0fd0*/  PLOP3.LUT P0, PT, PT, PT, UP0, 0x80, 0x0 ;  /* 0x000000000000781c */ /* 0x001fda0003f0f008 */
[----:B------:R-:W-:Y:S05]  /*0fe0*/  @!P0 BRA `(.L_x_9) ;  /* 0xfffffffc00f08947 */ /* 0x000fea000383ffff */
[----:B------:R-:W-:Y:S01]  /*0ff0*/  ULDC.64 UR4, c[0x0][0x598] ;  /* 0x0001660000047ab9 */ /* 0x000fe20000000a00 */
[----:B------:R-:W-:Y:S01]  /*1000*/  ULDC.64 UR16, c[0x0][0x208] ;  /* 0x0000820000107ab9 */ /* 0x000fe20000000a00 */
[----:B------:R-:W-:-:S04]  /*1010*/  ISETP.NE.U32.AND P0, PT, RZ, UR4, PT ;  /* 0x00000004ff007c0c */ /* 0x000fc8000bf05070 */
[----:B------:R-:W-:-:S13]  /*1020*/  ISETP.NE.AND.EX P0, PT, RZ, UR5, PT, P0 ;  /* 0x00000005ff007c0c */ /* 0x000fda000bf05300 */
[----:B------:R-:W-:Y:S05]  /*1030*/  @!P0 BRA `(.L_x_12) ;  /* 0x00000000001c8947 */ /* 0x000fea0003800000 */
[----:B------:R-:W0:Y:S02]  /*1040*/  LDC.64 R8, c[0x0][0x598] ;  /* 0x00016600ff087b82 */ /* 0x000e240000000a00 */
[----:B0-----:R-:W2:Y:S02]  /*1050*/  LDG.E.64 R8, desc[UR16][R8.64] ;  /* 0x0000001008087981 */ /* 0x001ea4000c1e1b00 */
[----:B--2---:R-:W-:-:S04]  /*1060*/  ISETP.NE.U32.AND P0, PT, R8, RZ, PT ;  /* 0x000000ff0800720c */ /* 0x004fc80003f05070 */
[----:B------:R-:W-:-:S13]  /*1070*/  ISETP.NE.AND.EX P0, PT, R9, RZ, PT, P0 ;  /* 0x000000ff0900720c */ /* 0x000fda0003f05300 */
[----:B------:R-:W-:Y:S05]  /*1080*/  @!P0 BRA `(.L_x_12) ;  /* 0x0000000000088947 */ /* 0x000fea0003800000 */
[----:B------:R0:W5:Y:S01]  /*1090*/  LD.E R8, desc[UR16][R8.64] ;  /* 0x0000001008087980 */ /* 0x000162000c101900 */
[----:B------:R-:W-:Y:S05]  /*10a0*/  BRA `(.L_x_13) ;  /* 0x0000000000207947 */ /* 0x000fea0003800000 */
.L_x_12:
[----:B------:R-:W-:Y:S02]  /*10b0*/  ULDC.64 UR4, c[0x0][0x588] ;  /* 0x0001620000047ab9 */ /* 0x000fe40000000a00 */
[----:B------:R-:W-:-:S04]  /*10c0*/  ISETP.NE.U32.AND P0, PT, RZ, UR4, PT ;  /* 0x00000004ff007c0c */ /* 0x000fc8000bf05070 */
[----:B------:R-:W-:-:S13]  /*10d0*/  ISETP.NE.AND.EX P0, PT, RZ, UR5, PT, P0 ;  /* 0x00000005ff007c0c */ /* 0x000fda000bf05300 */
[----:B------:R-:W-:Y:S05]  /*10e0*/  @!P0 BRA `(.L_x_14) ;  /* 0x00000000000c8947 */ /* 0x000fea0003800000 */
[----:B------:R-:W0:Y:S02]  /*10f0*/  LDC.64 R8, c[0x0][0x588] ;  /* 0x00016200ff087b82 */ /* 0x000e240000000a00 */
[----:B0-----:R1:W5:Y:S01]  /*1100*/  LDG.E R8, desc[UR16][R8.64] ;  /* 0x0000001008087981 */ /* 0x001362000c1e1900 */
[----:B------:R-:W-:Y:S05]  /*1110*/  BRA `(.L_x_13) ;  /* 0x0000000000047947 */ /* 0x000fea0003800000 */
.L_x_14:
[----:B------:R-:W2:Y:S02]  /*1120*/  LDC R8, c[0x0][0x580] ;  /* 0x00016000ff087b82 */ /* 0x000ea40000000800 */
.L_x_13:
[----:B------:R-:W-:Y:S02]  /*1130*/  ULDC.64 UR4, c[0x0][0x5a0] ;  /* 0x0001680000047ab9 */ /* 0x000fe40000000a00 */
[----:B------:R-:W-:-:S04]  /*1140*/  ISETP.NE.U32.AND P0, PT, RZ, UR4, PT ;  /* 0x00000004ff007c0c */ /* 0x000fc8000bf05070 */
[----:B------:R-:W-:-:S13]  /*1150*/  ISETP.NE.AND.EX P0, PT, RZ, UR5, PT, P0 ;  /* 0x00000005ff007c0c */ /* 0x000fda000bf05300 */
[----:B------:R-:W-:Y:S05]  /*1160*/  @!P0 BRA `(.L_x_15) ;  /* 0x00000000001c8947 */ /* 0x000fea0003800000 */
[----:B------:R-:W3:Y:S02]  /*1170*/  LDC.64 R12, c[0x0][0x5a0] ;  /* 0x00016800ff0c7b82 */ /* 0x000ee40000000a00 */
[----:B---3--:R-:W3:Y:S02]  /*1180*/  LDG.E.64 R12, desc[UR16][R12.64] ;  /* 0x000000100c0c7981 */ /* 0x008ee4000c1e1b00 */
[----:B---3--:R-:W-:-:S04]  /*1190*/  ISETP.NE.U32.AND P0, PT, R12, RZ, PT ;  /* 0x000000ff0c00720c */ /* 0x008fc80003f05070 */
[----:B------:R-:W-:-:S13]  /*11a0*/  ISETP.NE.AND.EX P0, PT, R13, RZ, PT, P0 ;  /* 0x000000ff0d00720c */ /* 0x000fda0003f05300 */
[----:B------:R-:W-:Y:S05]  /*11b0*/  @!P0 BRA `(.L_x_15) ;  /* 0x0000000000088947 */ /* 0x000fea0003800000 */
[----:B01----:R0:W5:Y:S01]  /*11c0*/  LD.E R9, desc[UR16][R12.64] ;  /* 0x000000100c097980 */ /* 0x003162000c101900 */
[----:B------:R-:W-:Y:S05]  /*11d0*/  BRA `(.L_x_16) ;  /* 0x0000000000207947 */ /* 0x000fea0003800000 */
.L_x_15:
[----:B------:R-:W-:Y:S02]  /*11e0*/  ULDC.64 UR4, c[0x0][0x590] ;  /* 0x0001640000047ab9 */ /* 0x000fe40000000a00 */
[----:B------:R-:W-:-:S04]  /*11f0*/  ISETP.NE.U32.AND P0, PT, RZ, UR4, PT ;  /* 0x00000004ff007c0c */ /* 0x000fc8000bf05070 */
[----:B------:R-:W-:-:S13]  /*1200*/  ISETP.NE.AND.EX P0, PT, RZ, UR5, PT, P0 ;  /* 0x00000005ff007c0c */ /* 0x000fda000bf05300 */
[----:B------:R-:W-:Y:S05]  /*1210*/  @!P0 BRA `(.L_x_17) ;  /* 0x00000000000c8947 */ /* 0x000fea0003800000 */
[----:B------:R-:W0:Y:S02]  /*1220*/  LDC.64 R12, c[0x0][0x590] ;  /* 0x00016400ff0c7b82 */ /* 0x000e240000000a00 */
[----:B01----:R1:W5:Y:S01]  /*1230*/  LDG.E R9, desc[UR16][R12.64] ;  /* 0x000000100c097981 */ /* 0x003362000c1e1900 */
[----:B------:R-:W-:Y:S05]  /*1240*/  BRA `(.L_x_16) ;  /* 0x0000000000047947 */ /* 0x000fea0003800000 */
.L_x_17:
[----:B01----:R-:W3:Y:S02]  /*1250*/  LDC R9, c[0x0][0x584] ;  /* 0x00016100ff097b82 */ /* 0x003ee40000000800 */
.L_x_16:
[----:B------:R-:W-:-:S13]  /*1260*/  LOP3.LUT P0, RZ, R14, 0xff, RZ, 0xc0, !PT ;  /* 0x000000ff0eff7812 */ /* 0x000fda000780c0ff */
[----:B------:R-:W-:Y:S05]  /*1270*/  @!P0 EXIT ;  /* 0x000000000000894d */ /* 0x000fea0003800000 */
[----:B------:R-:W-:Y:S01]  /*1280*/  ULDC UR4, c[0x0][0x28c] ;  /* 0x0000a30000047ab9 */ /* 0x000fe20000000800 */
[----:B------:R-:W-:Y:S01]  /*1290*/  LOP3.LUT R144, R4, 0x1, RZ, 0xfc, !PT ;  /* 0x0000000104907812 */ /* 0x000fe200078efcff */
[----:B------:R-:W-:-:S04]  /*12a0*/  UIADD3 UR4, UR4, 0x3f, URZ ;  /* 0x0000003f04047890 */ /* 0x000fc8000fffe03f */
[----:B------:R-:W-:-:S04]  /*12b0*/  USHF.R.S32.HI UR5, URZ, 0x1f, UR4 ;  /* 0x0000001f3f057899 */ /* 0x000fc80008011404 */
[----:B------:R-:W-:-:S03]  /*12c0*/  ULEA.HI UR5, UR5, UR4, URZ, 0x6 ;  /* 0x0000000405057291 */ /* 0x000fc6000f8f303f */
[----:B------:R-:W-:Y:S01]  /*12d0*/  UMOV UR4, URZ ;  /* 0x0000003f00047c82 */ /* 0x000fe20008000000 */
[----:B------:R-:W-:-:S03]  /*12e0*/  USHF.R.S32.HI UR9, URZ, 0x6, UR5 ;  /* 0x000000063f097899 */ /* 0x000fc60008011405 */
[----:B------:R-:W-:-:S09]  /*12f0*/  UMOV UR5, URZ ;  /* 0x0000003f00057c82 */ /* 0x000fd20008000000 */
.L_x_172:
[----:B01----:R-:W-:Y:S01]  /*1300*/  LOP3.LUT R12, R0, 0x80, RZ, 0xc0, !PT ;  /* 0x00000080000c7812 */ /* 0x003fe200078ec0ff */
[----:B------:R-:W0:Y:S01]  /*1310*/  S2UR UR13, SR_CgaCtaId ;  /* 0x00000000000d79c3 */ /* 0x000e220000008800 */
[----:B------:R-:W-:Y:S01]  /*1320*/  UMOV UR12, 0x400 ;  /* 0x00000400000c7882 */ /* 0x000fe20000000000 */
[----:B------:R-:W-:Y:S01]  /*1330*/  UMOV UR6, URZ ;  /* 0x0000003f00067c82 */ /* 0x000fe20008000000 */
[----:B------:R-:W-:Y:S01]  /*1340*/  SHF.R.U32.HI R12, RZ, 0x7, R12 ;  /* 0x00000007ff0c7819 */ /* 0x000fe2000001160c */
[----:B------:R-:W-:Y:S01]  /*1350*/  UMOV UR7, URZ ;  /* 0x0000003f00077c82 */ /* 0x000fe20008000000 */
[----:B------:R-:W-:Y:S01]  /*1360*/  UMOV UR18, UR5 ;  /* 0x0000000500127c82 */ /* 0x000fe20008000000 */
[----:B------:R-:W-:Y:S02]  /*1370*/  CS2R R20, SRZ ;  /* 0x0000000000147805 */ /* 0x000fe4000001ff00 */
[----:B------:R-:W-:Y:S01]  /*1380*/  CS2R R18, SRZ ;  /* 0x0000000000127805 */ /* 0x000fe2000001ff00 */
[----:B------:R-:W1:Y:S01]  /*1390*/  LDC R13, c[0x0][0x28c] ;  /* 0x0000a300ff0d7b82 */ /* 0x000e620000000800 */
[----:B----4-:R-:W4:Y:S01]  /*13a0*/  SHFL.IDX PT, R12, R12, RZ, 0x1f ;  /* 0x00001fff0c0c7589 */ /* 0x010f2200000e0000 */
[----:B------:R-:W-:-:S02]  /*13b0*/  CS2R R22, SRZ ;  /* 0x0000000000167805 */ /* 0x000fc4000001ff00 */
[----:B------:R-:W-:Y:S02]  /*13c0*/  CS2R R88, SRZ ;  /* 0x0000000000587805 */ /* 0x000fe4000001ff00 */
[----:B------:R-:W-:Y:S02]  /*13d0*/  CS2R R90, SRZ ;  /* 0x00000000005a7805 */ /* 0x000fe4000001ff00 */
[----:B------:R-:W-:Y:S02]  /*13e0*/  CS2R R92, SRZ ;  /* 0x00000000005c7805 */ /* 0x000fe4000001ff00 */
[----:B------:R-:W-:Y:S02]  /*13f0*/  CS2R R94, SRZ ;  /* 0x00000000005e7805 */ /* 0x000fe4000001ff00 */
[----:B------:R-:W-:Y:S02]  /*1400*/  CS2R R98, SRZ ;  /* 0x0000000000627805 */ /* 0x000fe4000001ff00 */
        /* <DEDUP_REMOVED lines=16> */
[----:B-1----:R-:W-:Y:S02]  /*1510*/  ISETP.GE.AND P0, PT, R13, 0x1, PT ;  /* 0x000000010d00780c */ /* 0x002fe40003f06270 */
[----:B------:R-:W-:Y:S02]  /*1520*/  CS2R R130, SRZ ;  /* 0x0000000000827805 */ /* 0x000fe4000001ff00 */
[----:B----4-:R-:W-:-:S02]  /*1530*/  R2UR UR8, R12 ;  /* 0x000000000c0872ca */ /* 0x010fc400000e0000 */
[----:B------:R-:W-:Y:S02]  /*1540*/  CS2R R132, SRZ ;  /* 0x0000000000847805 */ /* 0x000fe4000001ff00 */
[----:B------:R-:W-:Y:S02]  /*1550*/  CS2R R134, SRZ ;  /* 0x0000000000867805 */ /* 0x000fe4000001ff00 */
[----:B------:R-:W-:Y:S02]  /*1560*/  CS2R R136, SRZ ;  /* 0x0000000000887805 */ /* 0x000fe4000001ff00 */
[----:B------:R-:W-:Y:S02]  /*1570*/  CS2R R138, SRZ ;  /* 0x00000000008a7805 */ /* 0x000fe4000001ff00 */
[----:B------:R-:W-:Y:S02]  /*1580*/  CS2R R140, SRZ ;  /* 0x00000000008c7805 */ /* 0x000fe4000001ff00 */
[----:B------:R-:W-:Y:S01]  /*1590*/  CS2R R142, SRZ ;  /* 0x00000000008e7805 */ /* 0x000fe2000001ff00 */
[----:B------:R-:W-:Y:S01]  /*15a0*/  IMAD.MOV.U32 R145, RZ, RZ, RZ ;  /* 0x000000ffff917224 */ /* 0x000fe200078e00ff */
[----:B------:R-:W-:Y:S01]  /*15b0*/  CS2R R56, SRZ ;  /* 0x0000000000387805 */ /* 0x000fe2000001ff00 */
[----:B------:R-:W-:Y:S01]  /*15c0*/  IMAD.MOV.U32 R147, RZ, RZ, RZ ;  /* 0x000000ffff937224 */ /* 0x000fe200078e00ff */
[----:B------:R-:W-:Y:S01]  /*15d0*/  CS2R R58, SRZ ;  /* 0x00000000003a7805 */ /* 0x000fe2000001ff00 */
[----:B------:R-:W-:Y:S01]  /*15e0*/  IMAD.U32 R16, RZ, RZ, UR4 ;  /* 0x00000004ff107e24 */ /* 0x000fe2000f8e00ff */
[----:B------:R-:W-:Y:S01]  /*15f0*/  CS2R R60, SRZ ;  /* 0x00000000003c7805 */ /* 0x000fe2000001ff00 */
[----:B------:R-:W-:Y:S01]  /*1600*/  ULEA.HI UR10, UR8, UR8, URZ, 0x1 ;  /* 0x00000008080a7291 */ /* 0x000fe2000f8f083f */
[----:B------:R-:W-:-:S02]  /*1610*/  CS2R R62, SRZ ;  /* 0x00000000003e7805 */ /* 0x000fc4000001ff00 */
[----:B------:R-:W-:Y:S02]  /*1620*/  CS2R R64, SRZ ;  /* 0x0000000000407805 */ /* 0x000fe4000001ff00 */
[----:B------:R-:W-:Y:S01]  /*1630*/  CS2R R66, SRZ ;  /* 0x0000000000427805 */ /* 0x000fe2000001ff00 */
[----:B------:R-:W-:Y:S01]  /*1640*/  ULOP3.LUT UR11, UR10, 0xffffe, URZ, 0xc0, !UPT ;  /* 0x000ffffe0a0b7892 */ /* 0x000fe2000f8ec03f */
[----:B------:R-:W-:Y:S01]  /*1650*/  CS2R R68, SRZ ;  /* 0x0000000000447805 */ /* 0x000fe2000001ff00 */
[----:B0-----:R-:W-:Y:S01]  /*1660*/  ULEA UR10, UR13, UR12, 0x18 ;  /* 0x0000000c0d0a7291 */ /* 0x001fe2000f8ec03f */
[----:B------:R-:W-:Y:S01]  /*1670*/  CS2R R70, SRZ ;  /* 0x0000000000467805 */ /* 0x000fe2000001ff00 */
[----:B------:R-:W-:Y:S01]  /*1680*/  UIADD3 UR11, UR8, -UR11, URZ ;  /* 0x8000000b080b7290 */ /* 0x000fe2000fffe03f */
[----:B------:R-:W-:Y:S02]  /*1690*/  CS2R R72, SRZ ;  /* 0x0000000000487805 */ /* 0x000fe4000001ff00 */
[----:B------:R-:W-:Y:S01]  /*16a0*/  CS2R R74, SRZ ;  /* 0x00000000004a7805 */ /* 0x000fe2000001ff00 */
[----:B------:R-:W-:Y:S01]  /*16b0*/  UMOV UR8, URZ ;  /* 0x0000003f00087c82 */ /* 0x000fe20008000000 */
[----:B------:R-:W-:Y:S01]  /*16c0*/  ULEA UR11, UR11, UR10, 0xc ;  /* 0x0000000a0b0b7291 */ /* 0x000fe2000f8e603f */
[----:B------:R-:W-:-:S02]  /*16d0*/  CS2R R76, SRZ ;  /* 0x00000000004c7805 */ /* 0x000fc4000001ff00 */
[----:B------:R-:W-:Y:S02]  /*16e0*/  CS2R R78, SRZ ;  /* 0x00000000004e7805 */ /* 0x000fe4000001ff00 */
[----:B------:R-:W-:Y:S01]  /*16f0*/  CS2R R80, SRZ ;  /* 0x0000000000507805 */ /* 0x000fe2000001ff00 */
[----:B------:R-:W-:Y:S01]  /*1700*/  UIADD3 UR11, UR11, 0x180, URZ ;  /* 0x000001800b0b7890 */ /* 0x000fe2000fffe03f */
[----:B------:R-:W-:Y:S02]  /*1710*/  CS2R R82, SRZ ;  /* 0x0000000000527805 */ /* 0x000fe4000001ff00 */
[----:B------:R-:W-:Y:S02]  /*1720*/  CS2R R84, SRZ ;  /* 0x0000000000547805 */ /* 0x000fe4000001ff00 */
[----:B------:R-:W-:Y:S01]  /*1730*/  CS2R R86, SRZ ;  /* 0x0000000000567805 */ /* 0x000fe2000001ff00 */
[----:B------:R-:W-:Y:S01]  /*1740*/  USHF.R.U32.HI UR11, URZ, 0x4, UR11 ;  /* 0x000000043f0b7899 */ /* 0x000fe2000801160b */
[----:B------:R-:W-:-:S02]  /*1750*/  CS2R R24, SRZ ;  /* 0x0000000000187805 */ /* 0x000fc4000001ff00 */
[----:B------:R-:W-:Y:S02]  /*1760*/  CS2R R26, SRZ ;  /* 0x00000000001a7805 */ /* 0x000fe4000001ff00 */
[----:B------:R-:W-:Y:S01]  /*1770*/  CS2R R28, SRZ ;  /* 0x00000000001c7805 */ /* 0x000fe2000001ff00 */
[----:B------:R-:W-:Y:S01]  /*1780*/  ULOP3.LUT UR11, UR11, 0x3fff, URZ, 0xc0, !UPT ;  /* 0x00003fff0b0b7892 */ /* 0x000fe2000f8ec03f */
        /* <DEDUP_REMOVED lines=12> */
[----:B------:R-:W-:Y:S01]  /*1850*/  CS2R R54, SRZ ;  /* 0x0000000000367805 */ /* 0x000fe2000001ff00 */
[----:B--23--:R-:W-:Y:S06]  /*1860*/  @!P0 BRA `(.L_x_18) ;  /* 0x0000000800588947 */ /* 0x00cfec0003800000 */
[----:B------:R-:W-:-:S13]  /*1870*/  ISETP.NE.AND P1, PT, R144, 0x3, PT ;  /* 0x000000039000780c */ /* 0x000fda0003f25270 */
[----:B------:R-:W-:Y:S05]  /*1880*/  @!P1 BRA `(.L_x_19) ;  /* 0x0000000000049947 */ /* 0x000fea0003800000 */
[----:B------:R-:W-:Y:S01]  /*1890*/  BPT.TRAP 0x1 ;  /* 0x000000040000795c */ /* 0x000fe20000300000 */
.L_x_19:
[----:B------:R-:W-:Y:S01]  /*18a0*/  ULEA UR6, UR5, UR10, 0x3 ;  /* 0x0000000a05067291 */ /* 0x000fe2000f8e183f */
[----:B------:R-:W-:-:S05]  /*18b0*/  IMAD.U32 R12, RZ, RZ, UR4 ;  /* 0x00000004ff0c7e24 */ /* 0x000fca000f8e00ff */
[----:B------:R-:W-:-:S04]  /*18c0*/  SHF.L.U32 R12, R12, 0x1f, RZ ;  /* 0x0000001f0c0c7819 */ /* 0x000fc800000006ff */
[----:B------:R0:W1:Y:S01]  /*18d0*/  SYNCS.PHASECHK.TRANS64.TRYWAIT P0, [UR6], R12 ;  /* 0x0000000cff0075a7 */ /* 0x0000620008000146 */
[----:B------:R-:W-:Y:S05]  /*18e0*/  @!P1 BRA `(.L_x_20) ;  /* 0x0000000000049947 */ /* 0x000fea0003800000 */
[----:B------:R-:W-:Y:S01]  /*18f0*/  BPT.TRAP 0x1 ;  /* 0x000000040000795c */ /* 0x000fe20000300000 */
.L_x_20:
[----:B-1----:R-:W-:Y:S05]  /*1900*/  @P0 BRA `(.L_x_21) ;  /* 0x0000000000080947 */ /* 0x002fea0003800000 */
[----:B------:R-:W1:Y:S02]  /*1910*/  SYNCS.PHASECHK.TRANS64.TRYWAIT P0, [UR6], R12 ;  /* 0x0000000cff0075a7 */ /* 0x000e640008000146 */
[----:B-1----:R-:W-:Y:S05]  /*1920*/  @!P0 BRA `(.L_x_22) ;  /* 0x0000008000ec8947 */ /* 0x002fea0003800000 */
.L_x_21:
[----:B------:R-:W-:Y:S01]  /*1930*/  UIADD3 UR6, UR10, 0x2c180, URZ ;  /* 0x0002c1800a067890 */ /* 0x000fe2000fffe03f */
[----:B------:R-:W-:Y:S01]  /*1940*/  WARPGROUP.ARRIVE ;  /* 0x00000000000079c5 */ /* 0x000fe20000000000 */
[----:B------:R-:W-:Y:S01]  /*1950*/  ULOP3.LUT UR8, UR11, 0x10000, URZ, 0xfc, !UPT ;  /* 0x000100000b087892 */ /* 0x000fe2000f8efc3f */
[----:B------:R-:W-:Y:S01]  /*1960*/  CS2R R20, SRZ ;  /* 0x0000000000147805 */ /* 0x000fe2000001ff00 */
[----:B------:R-:W-:Y:S01]  /*1970*/  USHF.R.U32.HI UR6, URZ, 0x4, UR6 ;  /* 0x000000043f067899 */ /* 0x000fe20008011606 */
[----:B------:R-:W-:Y:S01]  /*1980*/  CS2R R18, SRZ ;  /* 0x0000000000127805 */ /* 0x000fe2000001ff00 */
[----:B------:R-:W-:Y:S01]  /*1990*/  ULEA UR8, UR5, UR8, 0xa ;  /* 0x0000000805087291 */ /* 0x000fe2000f8e503f */
[----:B------:R-:W-:Y:S01]  /*19a0*/  CS2R R22, SRZ ;  /* 0x0000000000167805 */ /* 0x000fe2000001ff00 */
[----:B------:R-:W-:Y:S01]  /*19b0*/  ULOP3.LUT UR6, UR6, 0x3fff, URZ, 0xc0, !UPT ;  /* 0x00003fff06067892 */ /* 0x000fe2000f8ec03f */
[----:B------:R-:W-:Y:S01]  /*19c0*/  CS2R R88, SRZ ;  /* 0x0000000000587805 */ /* 0x000fe2000001ff00 */
[----:B------:R-:W-:Y:S01]  /*19d0*/  UMOV UR13, 0x80000020 ;  /* 0x80000020000d7882 */ /* 0x000fe20000000000 */
[----:B------:R-:W-:Y:S01]  /*19e0*/  UMOV UR15, 0x80000020 ;  /* 0x80000020000f7882 */ /* 0x000fe20000000000 */
[----:B------:R-:W-:Y:S01]  /*19f0*/  ULOP3.LUT UR6, UR6, 0x10000, URZ, 0xfc, !UPT ;  /* 0x0001000006067892 */ /* 0x000fe2000f8efc3f */
[----:B------:R-:W-:Y:S01]  /*1a00*/  CS2R R90, SRZ ;  /* 0x00000000005a7805 */ /* 0x000fe2000001ff00 */
[----:B------:R-:W-:Y:S01]  /*1a10*/  UMOV UR12, UR8 ;  /* 0x00000008000c7c82 */ /* 0x000fe20008000000 */
[----:B------:R-:W-:Y:S01]  /*1a20*/  CS2R R92, SRZ ;  /* 0x00000000005c7805 */ /* 0x000fe2000001ff00 */
[----:B------:R-:W-:Y:S01]  /*1a30*/  ULEA UR7, UR5, UR6, 0x8 ;  /* 0x0000000605077291 */ /* 0x000fe2000f8e403f */
[----:B------:R-:W-:Y:S01]  /*1a40*/  CS2R R94, SRZ ;  /* 0x00000000005e7805 */ /* 0x000fe2000001ff00 */
[----:B------:R-:W-:Y:S01]  /*1a50*/  UIADD3 UR6, UR8, 0x200, URZ ;  /* 0x0000020008067890 */ /* 0x000fe2000fffe03f */
[----:B------:R-:W-:-:S02]  /*1a60*/  CS2R R98, SRZ ;  /* 0x0000000000627805 */ /* 0x000fc4000001ff00 */
[----:B------:R-:W-:Y:S02]  /*1a70*/  CS2R R96, SRZ ;  /* 0x0000000000607805 */ /* 0x000fe4000001ff00 */
[----:B------:R-:W-:Y:S02]  /*1a80*/  CS2R R100, SRZ ;  /* 0x0000000000647805 */ /* 0x000fe4000001ff00 */
[----:B------:R-:W-:Y:S01]  /*1a90*/  CS2R R102, SRZ ;  /* 0x0000000000667805 */ /* 0x000fe2000001ff00 */
[----:B------:R-:W-:Y:S01]  /*1aa0*/  UMOV UR14, UR7 ;  /* 0x00000007000e7c82 */ /* 0x000fe20008000000 */
[----:B------:R-:W-:Y:S01]  /*1ab0*/  CS2R R104, SRZ ;  /* 0x0000000000687805 */ /* 0x000fe2000001ff00 */
[----:B------:R-:W-:Y:S01]  /*1ac0*/  QGMMA.64x64x32.F32.E5M2.E5M2 R56, gdesc[UR12], RZ, !UPT ;  /* 0x00e000000c3879f3 */ /* 0x000fe2000c7038ff */
[----:B------:R-:W-:Y:S01]  /*1ad0*/  UMOV UR12, UR6 ;  /* 0x00000006000c7c82 */ /* 0x000fe20008000000 */
[----:B------:R-:W-:Y:S01]  /*1ae0*/  UMOV UR13, 0x80000020 ;  /* 0x80000020000d7882 */ /* 0x000fe20000000000 */
[----:B------:R-:W-:Y:S01]  /*1af0*/  UMOV UR6, 0x2 ;  /* 0x0000000200067882 */ /* 0x000fe20000000000 */
[----:B------:R-:W-:Y:S01]  /*1b00*/  QGMMA.64x64x32.F32.E5M2.E5M2 R24, gdesc[UR12], RZ, !UPT ;  /* 0x00e000000c1879f3 */ /* 0x000fe2000c7038ff */
[----:B------:R-:W-:Y:S01]  /*1b10*/  UIADD3 UR14, UR7, 0x2, URZ ;  /* 0x00000002070e7890 */ /* 0x000fe2000fffe03f */
[----:B------:R-:W-:Y:S01]  /*1b20*/  CS2R R106, SRZ ;  /* 0x00000000006a7805 */ /* 0x000fe2000001ff00 */
[----:B------:R-:W-:Y:S01]  /*1b30*/  UIADD3 UR12, UR8, 0x2, URZ ;  /* 0x00000002080c7890 */ /* 0x000fe2000fffe03f */
[----:B------:R-:W-:Y:S01]  /*1b40*/  CS2R R110, SRZ ;  /* 0x00000000006e7805 */ /* 0x000fe2000001ff00 */
[----:B------:R-:W-:Y:S01]  /*1b50*/  ULDC UR7, c[0x0][0x50c] ;  /* 0x0001430000077ab9 */ /* 0x000fe20000000800 */
[----:B------:R-:W-:Y:S01]  /*1b60*/  UIADD3 UR8, UR8, 0x202, URZ ;  /* 0x0000020208087890 */ /* 0x000fe2000fffe03f */
[----:B------:R-:W-:Y:S01]  /*1b70*/  CS2R R108, SRZ ;  /* 0x00000000006c7805 */ /* 0x000fe2000001ff00 */
[----:B------:R-:W-:Y:S01]  /*1b80*/  UISETP.NE.AND UP0, UPT, UR7, 0x2, UPT ;  /* 0x000000020700788c */ /* 0x000fe2000bf05270 */
[----:B------:R-:W-:Y:S01]  /*1b90*/  CS2R R112, SRZ ;  /* 0x0000000000707805 */ /* 0x000fe2000001ff00 */
[----:B------:R-:W-:Y:S01]  /*1ba0*/  UMOV UR13, 0x80000020 ;  /* 0x80000020000d7882 */ /* 0x000fe20000000000 */
[----:B------:R-:W-:Y:S01]  /*1bb0*/  UMOV UR15, 0x80000020 ;  /* 0x80000020000f7882 */ /* 0x000fe20000000000 */
[----:B------:R-:W-:Y:S01]  /*1bc0*/  USEL UR7, URZ, 0x1, UP0 ;  /* 0x000000013f077887 */ /* 0x000fe20008000000 */
[----:B------:R-:W-:-:S02]  /*1bd0*/  CS2R R114, SRZ ;  /* 0x0000000000727805 */ /* 0x000fc4000001ff00 */
[----:B------:R-:W-:Y:S02]  /*1be0*/  CS2R R116, SRZ ;  /* 0x0000000000747805 */ /* 0x000fe4000001ff00 */
[----:B------:R-:W-:Y:S02]  /*1bf0*/  CS2R R118, SRZ ;  /* 0x0000000000767805 */ /* 0x000fe4000001ff00 */
[----:B------:R-:W-:Y:S02]  /*1c00*/  CS2R R120, SRZ ;  /* 0x0000000000787805 */ /* 0x000fe4000001ff00 */
[----:B------:R-:W-:Y:S02]  /*1c10*/  CS2R R122, SRZ ;  /* 0x00000000007a7805 */ /* 0x000fe4000001ff00 */
[----:B------:R-:W-:Y:S02]  /*1c20*/  ISETP.NE.AND P0, PT, RZ, UR7, PT ;  /* 0x00000007ff007c0c */ /* 0x000fe4000bf05270 */
        /* <DEDUP_REMOVED lines=10> */
[----:B------:R-:W-:Y:S02]  /*1cd0*/  IMAD.MOV.U32 R145, RZ, RZ, RZ ;  /* 0x000000ffff917224 */ /* 0x000fe400078e00ff */
[----:B------:R-:W-:Y:S01]  /*1ce0*/  IMAD.MOV.U32 R147, RZ, RZ, RZ ;  /* 0x000000ffff937224 */ /* 0x000fe200078e00ff */
[----:B------:R-:W-:Y:S01]  /*1cf0*/  QGMMA.64x64x32.F32.E5M2.E5M2 R56, gdesc[UR12], R56 ;  /* 0x00e000000c3879f3 */ /* 0x000fe20008703838 */
[----:B------:R-:W-:Y:S01]  /*1d00*/  UMOV UR12, UR8 ;  /* 0x00000008000c7c82 */ /* 0x000fe20008000000 */
[----:B------:R-:W-:-:S02]  /*1d10*/  UMOV UR13, 0x80000020 ;  /* 0x80000020000d7882 */ /* 0x000fc40000000000 */
[----:B------:R-:W-:Y:S01]  /*1d20*/  QGMMA.64x64x32.F32.E5M2.E5M2 R24, gdesc[UR12], R24, gsb0 ;  /* 0x00e000000c1879f3 */ /* 0x000fe20008003818 */
[----:B------:R-:W-:Y:S05]  /*1d30*/  @!P0 BRA `(.L_x_23) ;  /* 0x0000000400088947 */ /* 0x000fea0003800000 */
[----:B------:R-:W-:Y:S02]  /*1d40*/  WARPGROUP.DEPBAR.LE gsb0, 0x0 ;  /* 0x00008000000079c5 */ /* 0x000fe40000010000 */
[----:B------:R-:W-:-:S01]  /*1d50*/  FADD R147, RZ, R56 ;  /* 0x00000038ff937221 */ /* 0x000fc20000000000 */
[----:B------:R-:W-:Y:S01]  /*1d60*/  FADD R142, RZ, R57 ;  /* 0x00000039ff8e7221 */ /* 0x000fe20000000000 */
        /* <DEDUP_REMOVED lines=62> */
[----:B------:R-:W-:-:S06]  /*2150*/  UMOV UR6, URZ ;  /* 0x0000003f00067c82 */ /* 0x000fcc0008000000 */
.L_x_23:
[----:B------:R-:W-:-:S04]  /*2160*/  UIADD3 UR18, UR5, 0x1, URZ ;  /* 0x0000000105127890 */ /* 0x000fc8000fffe03f */
[----:B------:R-:W-:-:S04]  /*2170*/  UISETP.NE.AND UP0, UPT, UR18, 0xb, UPT ;  /* 0x0000000b1200788c */ /* 0x000fc8000bf05270 */
[----:B------:R-:W-:Y:S02]  /*2180*/  USEL UR8, URZ, 0x1, UP0 ;  /* 0x000000013f087887 */ /* 0x000fe40008000000 */
[----:B------:R-:W-:Y:S02]  /*2190*/  USEL UR18, UR18, URZ, UP0 ;  /* 0x0000003f12127287 */ /* 0x000fe40008000000 */
[----:B------:R-:W-:-:S06]  /*21a0*/  ULOP3.LUT UR8, UR4, UR8, URZ, 0x3c, !UPT ;  /* 0x0000000804087292 */ /* 0x000fcc000f8e3c3f */
[----:B------:R-:W-:Y:S01]  /*21b0*/  IMAD.U32 R16, RZ, RZ, UR8 ;  /* 0x00000008ff107e24 */ /* 0x000fe2000f8e00ff */
[----:B------:R-:W-:-:S06]  /*21c0*/  UMOV UR8, 0x1 ;  /* 0x0000000100087882 */ /* 0x000fcc0000000000 */
.L_x_18:
[----:B------:R-:W-:-:S04]  /*21d0*/  UISETP.LT.AND UP0, UPT, UR9, 0x1, UPT ;  /* 0x000000010900788c */ /* 0x000fc8000bf01270 */
[----:B------:R-:W-:-:S04]  /*21e0*/  USEL UR12, UR9, 0x1, UP0 ;  /* 0x00000001090c7887 */ /* 0x000fc80008000000 */
[----:B------:R-:W-:-:S04]  /*21f0*/  UIADD3 UR12, UR9, -UR12, URZ ;  /* 0x8000000c090c7290 */ /* 0x000fc8000fffe03f */
[----:B------:R-:W-:-:S06]  /*2200*/  UISETP.GE.AND UP0, UPT, UR12, 0x1, UPT ;  /* 0x000000010c00788c */ /* 0x000fcc000bf06270 */
[----:B------:R-:W-:-:S13]  /*2210*/  PLOP3.LUT P0, PT, PT, PT, UP0, 0x80, 0x0 ;  /* 0x000000000000781c */ /* 0x000fda0003f0f008 */
[----:B------:R-:W-:Y:S05]  /*2220*/  @!P0 BRA `(.L_x_24) ;  /* 0x0000000800308947 */ /* 0x000fea0003800000 */
[----:B01----:R-:W-:Y:S01]  /*2230*/  IMAD.U32 R12, RZ, RZ, UR12 ;  /* 0x0000000cff0c7e24 */ /* 0x003fe2000f8e00ff */
[----:B------:R-:W-:Y:S01]  /*2240*/  ULDC UR20, c[0x0][0x50c] ;  /* 0x0001430000147ab9 */ /* 0x000fe20000000800 */
[----:B------:R-:W-:-:S07]  /*2250*/  IMAD.U32 R13, RZ, RZ, UR5 ;  /* 0x00000005ff0d7e24 */ /* 0x000fce000f8e00ff */
.L_x_32:
[----:B------:R-:W-:-:S13]  /*2260*/  ISETP.NE.AND P1, PT, R144, 0x3, PT ;  /* 0x000000039000780c */ /* 0x000fda0003f25270 */
[----:B------:R-:W-:Y:S05]  /*2270*/  @!P1 BRA `(.L_x_25) ;  /* 0x0000000000049947 */ /* 0x000fea0003800000 */
[----:B------:R-:W-:Y:S01]  /*2280*/  BPT.TRAP 0x1 ;  /* 0x000000040000795c */ /* 0x000fe20000300000 */
.L_x_25:
[----:B------:R-:W0:Y:S01]  /*2290*/  S2UR UR12, SR_CgaCtaId ;  /* 0x00000000000c79c3 */ /* 0x000e220000008800 */
[----:B------:R-:W-:Y:S01]  /*22a0*/  UMOV UR10, 0x400 ;  /* 0x00000400000a7882 */ /* 0x000fe20000000000 */
[----:B------:R-:W-:Y:S01]  /*22b0*/  SHF.L.U32 R14, R16, 0x1f, RZ ;  /* 0x0000001f100e7819 */ /* 0x000fe200000006ff */
[----:B0-----:R-:W-:-:S04]  /*22c0*/  ULEA UR10, UR12, UR10, 0x18 ;  /* 0x0000000a0c0a7291 */ /* 0x001fc8000f8ec03f */
[----:B------:R-:W-:-:S09]  /*22d0*/  ULEA UR12, UR18, UR10, 0x3 ;  /* 0x0000000a120c7291 */ /* 0x000fd2000f8e183f */
[----:B------:R0:W1:Y:S01]  /*22e0*/  SYNCS.PHASECHK.TRANS64.TRYWAIT P0, [UR12], R14 ;  /* 0x0000000eff0075a7 */ /* 0x000062000800014c */
[----:B------:R-:W-:Y:S05]  /*22f0*/  @!P1 BRA `(.L_x_26) ;  /* 0x0000000000049947 */ /* 0x000fea0003800000 */
[----:B------:R-:W-:Y:S01]  /*2300*/  BPT.TRAP 0x1 ;  /* 0x000000040000795c */ /* 0x000fe20000300000 */
.L_x_26:
[----:B-1----:R-:W-:Y:S05]  /*2310*/  @P0 BRA `(.L_x_27) ;  /* 0x0000000000080947 */ /* 0x002fea0003800000 */
[----:B------:R-:W1:Y:S02]  /*2320*/  SYNCS.PHASECHK.TRANS64.TRYWAIT P0, [UR12], R14 ;  /* 0x0000000eff0075a7 */ /* 0x000e64000800014c */
[----:B-1----:R-:W-:Y:S05]  /*2330*/  @!P0 BRA `(.L_x_28) ;  /* 0x0000007800808947 */ /* 0x002fea0003800000 */
.L_x_27:
[----:B------:R-:W-:Y:S01]  /*2340*/  UIADD3 UR12, UR10, 0x2c180, URZ ;  /* 0x0002c1800a0c7890 */ /* 0x000fe2000fffe03f */
[----:B------:R-:W-:Y:S01]  /*2350*/  WARPGROUP.ARRIVE ;  /* 0x00000000000079c5 */ /* 0x000fe20000000000 */
[----:B------:R-:W-:Y:S02]  /*2360*/  UISETP.NE.AND UP0, UPT, UR7, URZ, UPT ;  /* 0x0000003f0700728c */ /* 0x000fe4000bf05270 */
[----:B------:R-:W-:Y:S02]  /*2370*/  USHF.R.U32.HI UR12, URZ, 0x4, UR12 ;  /* 0x000000043f0c7899 */ /* 0x000fe4000801160c */
[----:B------:R-:W-:Y:S02]  /*2380*/  USEL UR8, UR8, URZ, !UP0 ;  /* 0x0000003f08087287 */ /* 0x000fe4000c000000 */
[----:B------:R-:W-:Y:S02]  /*2390*/  ULOP3.LUT UR12, UR12, 0x3fff, URZ, 0xc0, !UPT ;  /* 0x00003fff0c0c7892 */ /* 0x000fe4000f8ec03f */
[----:B------:R-:W-:-:S02]  /*23a0*/  ULOP3.LUT UR7, UR11, 0x10000, URZ, 0xfc, !UPT ;  /* 0x000100000b077892 */ /* 0x000fc4000f8efc3f */
[----:B------:R-:W-:Y:S02]  /*23b0*/  ULOP3.LUT UR12, UR12, 0x10000, URZ, 0xfc, !UPT ;  /* 0x000100000c0c7892 */ /* 0x000fe4000f8efc3f */
[----:B------:R-:W-:Y:S02]  /*23c0*/  UISETP.NE.U32.AND UP0, UPT, UR8, URZ, UPT ;  /* 0x0000003f0800728c */ /* 0x000fe4000bf05070 */
[----:B------:R-:W-:Y:S02]  /*23d0*/  ULEA UR8, UR18, UR7, 0xa ;  /* 0x0000000712087291 */ /* 0x000fe4000f8e503f */
[----:B------:R-:W-:Y:S02]  /*23e0*/  ULEA UR7, UR18, UR12, 0x8 ;  /* 0x0000000c12077291 */ /* 0x000fe4000f8e403f */
[----:B------:R-:W-:Y:S01]  /*23f0*/  UIADD3 UR19, UR8, 0x200, URZ ;  /* 0x0000020008137890 */ /* 0x000fe2000fffe03f */
[----:B------:R-:W-:Y:S02]  /*2400*/  UMOV UR13, 0x80000020 ;  /* 0x80000020000d7882 */ /* 0x000fe40000000000 */
[----:B------:R-:W-:Y:S01]  /*2410*/  UMOV UR12, UR8 ;  /* 0x00000008000c7c82 */ /* 0x000fe20008000000 */
[----:B------:R-:W-:Y:S01]  /*2420*/  UMOV UR15, 0x80000020 ;  /* 0x80000020000f7882 */ /* 0x000fe20000000000 */
[----:B------:R-:W-:Y:S01]  /*2430*/  UMOV UR14, UR7 ;  /* 0x00000007000e7c82 */ /* 0x000fe20008000000 */
[----:B------:R-:W-:Y:S01]  /*2440*/  UIADD3 UR6, UR6, 0x2, URZ ;  /* 0x0000000206067890 */ /* 0x000fe2000fffe03f */
[----:B------:R-:W-:Y:S01]  /*2450*/  QGMMA.64x64x32.F32.E5M2.E5M2 R56, gdesc[UR12], R56, UP0 ;  /* 0x00e000000c3879f3 */ /* 0x000fe2000bf03838 */
[----:B------:R-:W-:Y:S01]  /*2460*/  UMOV UR12, UR19 ;  /* 0x00000013000c7c82 */ /* 0x000fe20008000000 */
[----:B------:R-:W-:-:S02]  /*2470*/  UMOV UR13, 0x80000020 ;  /* 0x80000020000d7882 */ /* 0x000fc40000000000 */
[----:B------:R-:W-:Y:S01]  /*2480*/  QGMMA.64x64x32.F32.E5M2.E5M2 R24, gdesc[UR12], R24, UP0 ;  /* 0x00e000000c1879f3 */ /* 0x000fe2000bf03818 */
[----:B------:R-:W-:Y:S02]  /*2490*/  UIADD3 UR12, UR8, 0x2, URZ ;  /* 0x00000002080c7890 */ /* 0x000fe4000fffe03f */
[----:B------:R-:W-:Y:S02]  /*24a0*/  UIADD3 UR14, UR7, 0x2, URZ ;  /* 0x00000002070e7890 */ /* 0x000fe4000fffe03f */
[----:B------:R-:W-:Y:S01]  /*24b0*/  UIADD3 UR8, UR8, 0x202, URZ ;  /* 0x0000020208087890 */ /* 0x000fe2000fffe03f */
[----:B------:R-:W-:Y:S01]  /*24c0*/  UMOV UR13, 0x80000020 ;  /* 0x80000020000d7882 */ /* 0x000fe20000000000 */
[----:B------:R-:W-:Y:S01]  /*24d0*/  UMOV UR15, 0x80000020 ;  /* 0x80000020000f7882 */ /* 0x000fe20000000000 */
[----:B------:R-:W-:-:S04]  /*24e0*/  UISETP.NE.AND UP0, UPT, UR6, UR20, UPT ;  /* 0x000000140600728c */ /* 0x000fc8000bf05270 */
[----:B------:R-:W-:-:S06]  /*24f0*/  USEL UR7, URZ, 0x1, UP0 ;  /* 0x000000013f077887 */ /* 0x000fcc0008000000 */
[----:B------:R-:W-:Y:S01]  /*2500*/  ISETP.NE.AND P0, PT, RZ, UR7, PT ;  /* 0x00000007ff007c0c */ /* 0x000fe2000bf05270 */
[----:B------:R-:W-:Y:S01]  /*2510*/  QGMMA.64x64x32.F32.E5M2.E5M2 R56, gdesc[UR12], R56 ;  /* 0x00e000000c3879f3 */ /* 0x000fe20008703838 */
[----:B------:R-:W-:Y:S01]  /*2520*/  UMOV UR12, UR8 ;  /* 0x00000008000c7c82 */ /* 0x000fe20008000000 */
[----:B------:R-:W-:Y:S02]  /*2530*/  UMOV UR13, 0x80000020 ;  /* 0x80000020000d7882 */ /* 0x000fe40000000000 */
[----:B------:R-:W-:Y:S03]  /*2540*/  QGMMA.64x64x32.F32.E5M2.E5M2 R24, gdesc[UR12], R24, gsb0 ;  /* 0x00e000000c1879f3 */ /* 0x000fe60008003818 */
[----:B------:R-:W-:-:S05]  /*2550*/  WARPGROUP.DEPBAR.LE gsb0, 0x1 ;  /* 0x00008000000079c5 */ /* 0x000fca0000010100 */
[----:B------:R-:W-:Y:S05]  /*2560*/  @!P0 BRA `(.L_x_29) ;  /* 0x0000000400088947 */ /* 0x000fea0003800000 */
[----:B------:R-:W-:Y:S02]  /*2570*/  WARPGROUP.DEPBAR.LE gsb0, 0x0 ;  /* 0x00008000000079c5 */ /* 0x000fe40000010000 */
[----:B------:R-:W-:-:S01]  /*2580*/  FADD R147, R56, R147 ;  /* 0x0000009338937221 */ /* 0x000fc20000000000 */
[----:B------:R-:W-:Y:S01]  /*2590*/  FADD R142, R57, R142 ;  /* 0x0000008e398e7221 */ /* 0x000fe20000000000 */
        /* <DEDUP_REMOVED lines=62> */
[----:B------:R-:W-:-:S06]  /*2980*/  UMOV UR6, URZ ;  /* 0x0000003f00067c82 */ /* 0x000fcc0008000000 */
.L_x_29:
[----:B------:R-:W-:Y:S05]  /*2990*/  @!P1 BRA `(.L_x_30) ;  /* 0x0000000000049947 */ /* 0x000fea0003800000 */
[----:B------:R-:W-:Y:S01]  /*29a0*/  BPT.TRAP 0x1 ;  /* 0x000000040000795c */ /* 0x000fe20000300000 */
.L_x_30:
[----:B------:R-:W-:-:S13]  /*29b0*/  ISETP.NE.AND P0, PT, R5, RZ, PT ;  /* 0x000000ff0500720c */ /* 0x000fda0003f05270 */
[----:B01----:R-:W-:-:S05]  /*29c0*/  @P0 LEA R14, R13, UR10, 0x3 ;  /* 0x0000000a0d0e0c11 */ /* 0x003fca000f8e18ff */
[----:B------:R-:W-:-:S05]  /*29d0*/  @P0 VIADD R15, R14, 0x58 ;  /* 0x000000580e0f0836 */ /* 0x000fca0000000000 */
[----:B------:R-:W-:-:S04]  /*29e0*/  @P0 PRMT R15, R6, 0x654, R15 ;  /* 0x00000654060f0816 */ /* 0x000fc8000000000f */
[----:B------:R0:W-:Y:S01]  /*29f0*/  @P0 SYNCS.ARRIVE.TRANS64.RED.A1T0 RZ, [R15+URZ], RZ ;  /* 0x000000ff0fff09a7 */ /* 0x0001e2000810043f */
[----:B------:R-:W-:-:S13]  /*2a00*/  ISETP.GT.U32.AND P0, PT, R4, 0x1, PT ;  /* 0x000000010400780c */ /* 0x000fda0003f04070 */
[----:B0-----:R-:W-:Y:S05]  /*2a10*/  @P0 BRA `(.L_x_31) ;  /* 0x0000000000040947 */ /* 0x001fea0003800000 */
[----:B------:R-:W-:Y:S01]  /*2a20*/  BPT.TRAP 0x1 ;  /* 0x000000040000795c */ /* 0x000fe20000300000 */
.L_x_31:
[----:B------:R-:W-:Y:S01]  /*2a30*/  UIADD3 UR18, UR18, 0x1, URZ ;  /* 0x0000000112127890 */ /* 0x000fe2000fffe03f */
[C---:B------:R-:W-:Y:S01]  /*2a40*/  ISETP.GT.AND P1, PT, R12.reuse, 0x1, PT ;  /* 0x000000010c00780c */ /* 0x040fe20003f24270 */
[----:B------:R-:W-:Y:S02]  /*2a50*/  VIADD R13, R13, 0x1 ;  /* 0x000000010d0d7836 */ /* 0x000fe40000000000 */
[----:B------:R-:W-:Y:S01]  /*2a60*/  UISETP.NE.AND UP0, UPT, UR18, 0xb, UPT ;  /* 0x0000000b1200788c */ /* 0x000fe2000bf05270 */
[----:B------:R-:W-:Y:S02]  /*2a70*/  VIADD R12, R12, 0xffffffff ;  /* 0xffffffff0c0c7836 */ /* 0x000fe40000000000 */
[C---:B------:R-:W-:Y:S01]  /*2a80*/  ISETP.NE.AND P0, PT, R13.reuse, 0xb, PT ;  /* 0x0000000b0d00780c */ /* 0x040fe20003f05270 */
[----:B------:R-:W-:Y:S02]  /*2a90*/  USEL UR8, URZ, 0x1, UP0 ;  /* 0x000000013f087887 */ /* 0x000fe40008000000 */
[----:B------:R-:W-:Y:S01]  /*2aa0*/  USEL UR18, UR18, URZ, UP0 ;  /* 0x0000003f12127287 */ /* 0x000fe20008000000 */
[----:B------:R-:W-:-:S03]  /*2ab0*/  SEL R13, R13, RZ, P0 ;  /* 0x000000ff0d0d7207 */ /* 0x000fc60000000000 */
[----:B------:R-:W-:Y:S01]  /*2ac0*/  LOP3.LUT R16, R16, UR8, RZ, 0x3c, !PT ;  /* 0x0000000810107c12 */ /* 0x000fe2000f8e3cff */
[----:B------:R-:W-:Y:S01]  /*2ad0*/  UMOV UR8, 0x1 ;  /* 0x0000000100087882 */ /* 0x000fe20000000000 */
[----:B------:R-:W-:Y:S06]  /*2ae0*/  @P1 BRA `(.L_x_32) ;  /* 0xfffffff400dc1947 */ /* 0x000fec000383ffff */
.L_x_24:
[----:B------:R-:W-:Y:S01]  /*2af0*/  UISETP.NE.AND UP0, UPT, UR6, URZ, UPT ;  /* 0x0000003f0600728c */ /* 0x000fe2000bf05270 */
[----:B01----:R-:W0:Y:S03]  /*2b00*/  LDC R12, c[0x0][0x28c] ;  /* 0x0000a300ff0c7b82 */ /* 0x003e260000000800 */
[----:B------:R-:W-:-:S06]  /*2b10*/  USEL UR6, URZ, 0x1, !UP0 ;  /* 0x000000013f067887 */ /* 0x000fcc000c000000 */
[----:B------:R-:W-:Y:S02]  /*2b20*/  ISETP.NE.AND P0, PT, RZ, UR6, PT ;  /* 0x00000006ff007c0c */ /* 0x000fe4000bf05270 */
[----:B0-----:R-:W-:-:S11]  /*2b30*/  ISETP.GE.AND P1, PT, R12, 0x1, PT ;  /* 0x000000010c00780c */ /* 0x001fd60003f26270 */
[----:B------:R-:W-:Y:S05]  /*2b40*/  @!P0 BRA `(.L_x_33) ;  /* 0x0000000400048947 */ /* 0x000fea0003800000 */
[----:B------:R-:W-:Y:S02]  /*2b50*/  WARPGROUP.DEPBAR.LE gsb0, 0x0 ;  /* 0x00008000000079c5 */ /* 0x000fe40000010000 */
[----:B------:R-:W-:Y:S01]  /*2b60*/  FADD R147, R56, R147 ;  /* 0x0000009338937221 */ /* 0x000fe20000000000 */
        /* <DEDUP_REMOVED lines=62> */
[----:B------:R-:W-:-:S07]  /*2f50*/  FADD R20, R20, R55 ;  /* 0x0000003714147221 */ /* 0x000fce0000000000 */
.L_x_33:
[----:B------:R-:W-:Y:S02]  /*2f60*/  WARPGROUP.DEPBAR.LE gsb0, 0x0 ;  /* 0x00008000000079c5 */ /* 0x000fe40000010000 */
[----:B------:R-:W-:Y:S05]  /*2f70*/  @!P1 BRA `(.L_x_34) ;  /* 0x0000000000549947 */ /* 0x000fea0003800000 */
[----:B------:R-:W-:-:S13]  /*2f80*/  ISETP.NE.AND P0, PT, R144, 0x3, PT ;  /* 0x000000039000780c */ /* 0x000fda0003f05270 */
[----:B------:R-:W-:Y:S05]  /*2f90*/  @!P0 BRA `(.L_x_35) ;  /* 0x0000000000048947 */ /* 0x000fea0003800000 */
[----:B------:R-:W-:Y:S01]  /*2fa0*/  BPT.TRAP 0x1 ;  /* 0x000000040000795c */ /* 0x000fe20000300000 */
.L_x_35:
[----:B------:R-:W-:Y:S01]  /*2fb0*/  ISETP.NE.AND P0, PT, R5, RZ, PT ;  /* 0x000000ff0500720c */ /* 0x000fe20003f05270 */
[----:B------:R-:W-:Y:S01]  /*2fc0*/  BSSY B0, `(.L_x_36) ;  /* 0x000000e000007945 */ /* 0x000fe20003800000 */
[----:B------:R-:W-:-:S11]  /*2fd0*/  ISETP.GT.U32.AND P1, PT, R4, 0x1, PT ;  /* 0x000000010400780c */ /* 0x000fd60003f24070 */
[----:B------:R-:W-:Y:S05]  /*2fe0*/  @!P0 BRA `(.L_x_37) ;  /* 0x00000000002c8947 */ /* 0x000fea0003800000 */
[----:B------:R-:W-:-:S04]  /*2ff0*/  UISETP.LT.AND UP0, UPT, UR9, 0x1, UPT ;  /* 0x000000010900788c */ /* 0x000fc8000bf01270 */
[----:B------:R-:W-:-:S04]  /*3000*/  USEL UR8, UR9, 0x1, UP0 ;  /* 0x0000000109087887 */ /* 0x000fc80008000000 */
[----:B------:R-:W-:-:S04]  /*3010*/  UIADD3 UR8, UR5, UR9, -UR8 ;  /* 0x0000000905087290 */ /* 0x000fc8000fffe808 */
[----:B------:R-:W-:-:S04]  /*3020*/  UIMAD.WIDE.U32 UR6, UR8, -0x45d1745d, URZ ;  /* 0xba2e8ba3080678a5 */ /* 0x000fc8000f8e003f */
[----:B------:R-:W-:-:S04]  /*3030*/  USHF.R.U32.HI UR6, URZ, 0x3, UR7 ;  /* 0x000000033f067899 */ /* 0x000fc80008011607 */
[----:B------:R-:W-:-:S04]  /*3040*/  UIMAD UR8, UR6, -0xb, UR8 ;  /* 0xfffffff5060878a4 */ /* 0x000fc8000f8e0208 */
[----:B------:R-:W-:-:S04]  /*3050*/  ULEA UR8, UR8, UR10, 0x3 ;  /* 0x0000000a08087291 */ /* 0x000fc8000f8e183f */
[----:B------:R-:W-:-:S06]  /*3060*/  UIADD3 UR8, UR8, 0x58, URZ ;  /* 0x0000005808087890 */ /* 0x000fcc000fffe03f */
[----:B------:R-:W-:-:S05]  /*3070*/  IMAD.U32 R13, RZ, RZ, UR8 ;  /* 0x00000008ff0d7e24 */ /* 0x000fca000f8e00ff */
[----:B------:R-:W-:-:S04]  /*3080*/  PRMT R12, R6, 0x654, R13 ;  /* 0x00000654060c7816 */ /* 0x000fc8000000000d */
[----:B------:R0:W-:Y:S03]  /*3090*/  SYNCS.ARRIVE.TRANS64.RED.A1T0 RZ, [R12+URZ], RZ ;  /* 0x000000ff0cff79a7 */ /* 0x0001e6000810043f */
.L_x_37:
[----:B------:R-:W-:Y:S05]  /*30a0*/  BSYNC B0 ;  /* 0x0000000000007941 */ /* 0x000fea0003800000 */
.L_x_36:
[----:B------:R-:W-:Y:S05]  /*30b0*/  @P1 BRA `(.L_x_34) ;  /* 0x0000000000041947 */ /* 0x000fea0003800000 */
[----:B------:R-:W-:Y:S01]  /*30c0*/  BPT.TRAP 0x1 ;  /* 0x000000040000795c */ /* 0x000fe20000300000 */
.L_x_34:
[----:B------:R-:W1:Y:S01]  /*30d0*/  LDC R16, c[0x0][0x288] ;  /* 0x0000a200ff107b82 */ /* 0x000e620000000800 */
[----:B------:R-:W-:Y:S01]  /*30e0*/  IMAD.SHL.U32 R33, R11, 0x40, RZ ;  /* 0x000000400b217824 */ /* 0x000fe200078e00ff */
[--C-:B0-----:R-:W-:Y:S01]  /*30f0*/  SHF.R.U32.HI R12, RZ, 0x2, R0.reuse ;  /* 0x00000002ff0c7819 */ /* 0x101fe20000011600 */
[----:B------:R-:W-:Y:S01]  /*3100*/  UIADD3 UR5, UR9, UR5, URZ ;  /* 0x0000000509057290 */ /* 0x000fe2000fffe03f */
[----:B------:R-:W-:Y:S01]  /*3110*/  LOP3.LUT R14, R0, 0x60, RZ, 0xc0, !PT ;  /* 0x00000060000e7812 */ /* 0x000fe200078ec0ff */
[----:B------:R-:W-:Y:S01]  /*3120*/  IMAD.SHL.U32 R34, R10, 0x100, RZ ;  /* 0x000001000a227824 */ /* 0x000fe200078e00ff */
[----:B------:R-:W-:Y:S01]  /*3130*/  SHF.R.U32.HI R15, RZ, 0x7, R0 ;  /* 0x00000007ff0f7819 */ /* 0x000fe20000011600 */
[----:B------:R-:W-:Y:S01]  /*3140*/  UISETP.GT.U32.AND UP0, UPT, UR5, 0xa, UPT ;  /* 0x0000000a0500788c */ /* 0x000fe2000bf04070 */
[----:B------:R-:W-:Y:S01]  /*3150*/  LOP3.LUT R13, R12, 0x7, RZ, 0xc0, !PT ;  /* 0x000000070c0d7812 */ /* 0x000fe200078ec0ff */
[C---:B------:R-:W-:Y:S01]  /*3160*/  IMAD.SHL.U32 R26, R0.reuse, 0x2, RZ ;  /* 0x00000002001a7824 */ /* 0x040fe200078e00ff */
[----:B------:R-:W-:Y:S01]  /*3170*/  SHF.R.U32.HI R14, RZ, 0x1, R14 ;  /* 0x00000001ff0e7819 */ /* 0x000fe2000001160e */
[----:B------:R-:W-:Y:S01]  /*3180*/  ULDC UR12, c[0x0][0x284] ;  /* 0x0000a100000c7ab9 */ /* 0x000fe20000000800 */
[----:B------:R-:W-:Y:S01]  /*3190*/  LOP3.LUT R12, R15, 0x1, RZ, 0xc0, !PT ;  /* 0x000000010f0c7812 */ /* 0x000fe200078ec0ff */
[----:B------:R-:W-:Y:S01]  /*31a0*/  UISETP.LT.U32.AND UP0, UPT, UR9, 0xb, UP0 ;  /* 0x0000000b0900788c */ /* 0x000fe20008701070 */
[----:B------:R-:W-:Y:S01]  /*31b0*/  IADD3 R17, RZ, -R14, -R13 ;  /* 0x8000000eff117210 */ /* 0x000fe20007ffe80d */
[----:B------:R-:W-:Y:S01]  /*31c0*/  UISETP.GE.U32.AND UP1, UPT, UR9, 0xb, UPT ;  /* 0x0000000b0900788c */ /* 0x000fe2000bf26070 */
[----:B------:R-:W-:Y:S01]  /*31d0*/  LOP3.LUT R15, R0, 0x3, RZ, 0xc0, !PT ;  /* 0x00000003000f7812 */ /* 0x000fe200078ec0ff */
[C---:B------:R-:W-:Y:S01]  /*31e0*/  IMAD.SHL.U32 R24, R12.reuse, 0x40, RZ ;  /* 0x000000400c187824 */ /* 0x040fe200078e00ff */
[----:B------:R-:W-:Y:S01]  /*31f0*/  SHF.R.S32.HI R29, RZ, 0x1f, R7 ;  /* 0x0000001fff1d7819 */ /* 0x000fe20000011407 */
[----:B------:R-:W-:Y:S01]  /*3200*/  UIMAD.WIDE.U32 UR6, UR5, -0x45d1745d, URZ ;  /* 0xba2e8ba3050678a5 */ /* 0x000fe2000f8e003f */
[C---:B------:R-:W-:Y:S01]  /*3210*/  LOP3.LUT R26, R33.reuse, 0x6, R26, 0xf8, !PT ;  /* 0x00000006211a7812 */ /* 0x040fe200078ef81a */
[----:B------:R-:W-:Y:S01]  /*3220*/  USEL UR8, URZ, 0x1, !UP0 ;  /* 0x000000013f087887 */ /* 0x000fe2000c000000 */
[----:B------:R-:W-:Y:S01]  /*3230*/  IMAD R17, R12, -0x40, R17 ;  /* 0xffffffc00c117824 */ /* 0x000fe200078e0211 */
[----:B------:R-:W-:Y:S01]  /*3240*/  ULDC.64 UR10, c[0x0][0x5d0] ;  /* 0x00017400000a7ab9 */ /* 0x000fe20000000a00 */
[----:B-1----:R-:W-:Y:S01]  /*3250*/  ISETP.GE.AND P0, PT, R33, R16, PT ;  /* 0x000000102100720c */ /* 0x002fe20003f06270 */
[----:B------:R-:W-:Y:S01]  /*3260*/  IMAD R12, R15, -0x2, R16 ;  /* 0xfffffffe0f0c7824 */ /* 0x000fe200078e0210 */
[----:B------:R-:W-:Y:S01]  /*3270*/  SHF.R.S32.HI R27, RZ, 0x1f, R26 ;  /* 0x0000001fff1b7819 */ /* 0x000fe2000001141a */
[----:B------:R-:W-:Y:S01]  /*3280*/  IMAD R16, R29, UR10, RZ ;  /* 0x0000000a1d107c24 */ /* 0x000fe2000f8e02ff */
[----:B------:R-:W-:Y:S01]  /*3290*/  ISETP.GE.OR P0, PT, R34, UR12, P0 ;  /* 0x0000000c22007c0c */ /* 0x000fe20008706670 */
[----:B------:R-:W-:Y:S01]  /*32a0*/  USHF.R.U32.HI UR6, URZ, 0x3, UR7 ;  /* 0x000000033f067899 */ /* 0x000fe20008011607 */
[----:B------:R-:W-:Y:S01]  /*32b0*/  LOP3.LUT R35, R24, 0x40, R13, 0xe2, !PT ;  /* 0x0000004018237812 */ /* 0x000fe200078ee20d */
[----:B------:R-:W-:Y:S01]  /*32c0*/  ULOP3.LUT UR4, UR4, UR8, URZ, 0x3c, !UPT ;  /* 0x0000000804047292 */ /* 0x000fe2000f8e3c3f */
[----:B------:R-:W-:Y:S01]  /*32d0*/  IMAD.WIDE R24, R10, 0x100, RZ ;  /* 0x000001000a187825 */ /* 0x000fe200078e02ff */
[----:B------:R-:W-:Y:S01]  /*32e0*/  UIMAD UR5, UR6, -0xb, UR5 ;  /* 0xfffffff5060578a4 */ /* 0x000fe2000f8e0205 */
[----:B------:R-:W-:Y:S01]  /*32f0*/  IADD3 R34, -R34, UR12, R17 ;  /* 0x0000000c22227c10 */ /* 0x000fe2000fffe111 */
[----:B------:R-:W-:Y:S01]  /*3300*/  @UP1 ULOP3.LUT UR4, UR4, 0x1, UR6, 0x78, !UPT ;  /* 0x0000000104041892 */ /* 0x000fe2000f8e7806 */
[C---:B------:R-:W-:Y:S01]  /*3310*/  IMAD R13, R7.reuse, UR11, R16 ;  /* 0x0000000b070d7c24 */ /* 0x040fe2000f8e0210 */
[----:B------:R-:W-:Y:S01]  /*3320*/  LOP3.LUT R35, R24, R35, R14, 0xfe, !PT ;  /* 0x0000002318237212 */ /* 0x000fe200078efe0e */
[----:B------:R-:W-:-:S04]  /*3330*/  IMAD.WIDE.U32 R10, R7, UR10, R26 ;  /* 0x0000000a070a7c25 */ /* 0x000fc8000f8e001a */
[----:B------:R-:W-:Y:S02]  /*3340*/  IMAD.IADD R11, R11, 0x1, R13 ;  /* 0x000000010b0b7824 */ /* 0x000fe400078e020d */
[----:B------:R-:W-:Y:S02]  /*3350*/  IMAD.IADD R33, R12, 0x1, -R33 ;  /* 0x000000010c217824 */ /* 0x000fe400078e0a21 */
[----:B------:R-:W-:Y:S01]  /*3360*/  IMAD.MOV.U32 R32, RZ, RZ, -0x1 ;  /* 0xffffffffff207424 */ /* 0x000fe200078e00ff */
[----:B------:R-:W-:Y:S06]  /*3370*/  @P0 BRA `(.L_x_38) ;  /* 0x0000004800040947 */ /* 0x000fec0003800000 */
[----:B------:R-:W0:Y:S01]  /*3380*/  LDC.64 R30, c[0x0][0x5c8] ;  /* 0x00017200ff1e7b82 */ /* 0x000e220000000a00 */
[----:B------:R-:W-:Y:S01]  /*3390*/  ULDC.64 UR6, c[0x0][0x5c0] ;  /* 0x0001700000067ab9 */ /* 0x000fe20000000a00 */
[----:B------:R-:W-:Y:S01]  /*33a0*/  BSSY B0, `(.L_x_38) ;  /* 0x000047e000007945 */ /* 0x000fe20003800000 */
[-C--:B0-----:R-:W-:Y:S02]  /*33b0*/  IMAD R12, R25, R30.reuse, RZ ;  /* 0x0000001e190c7224 */ /* 0x081fe400078e02ff */
[----:B------:R-:W-:-:S04]  /*33c0*/  IMAD.WIDE.U32 R10, R35, R30, R10 ;  /* 0x0000001e230a7225 */ /* 0x000fc800078e000a */
[----:B------:R-:W-:Y:S01]  /*33d0*/  IMAD R15, R35, R31, R12 ;  /* 0x0000001f230f7224 */ /* 0x000fe200078e020c */
[----:B------:R-:W-:Y:S01]  /*33e0*/  IADD3 R16, P4, R10, UR6, RZ ;  /* 0x000000060a107c10 */ /* 0x000fe2000ff9e0ff */
[C---:B------:R-:W-:Y:S01]  /*33f0*/  IMAD.SHL.U32 R13, R30.reuse, 0x80, RZ ;  /* 0x000000801e0d7824 */ /* 0x040fe200078e00ff */
[C---:B------:R-:W-:Y:S01]  /*3400*/  LEA R28, P2, R30.reuse, R10, 0x3 ;  /* 0x0000000a1e1c7211 */ /* 0x040fe200078418ff */
[----:B------:R-:W-:Y:S01]  /*3410*/  IMAD.IADD R36, R11, 0x1, R15 ;  /* 0x000000010b247824 */ /* 0x000fe200078e020f */
[----:B------:R-:W-:Y:S02]  /*3420*/  SHF.L.U64.HI R11, R30, 0x7, R31 ;  /* 0x000000071e0b7819 */ /* 0x000fe4000001021f */
[----:B------:R-:W-:Y:S02]  /*3430*/  IADD3 R12, P1, P0, R10, UR6, R13 ;  /* 0x000000060a0c7c10 */ /* 0x000fe4000f83e00d */
[----:B------:R-:W-:Y:S02]  /*3440*/  IADD3.X R17, R36, UR7, RZ, P4, !PT ;  /* 0x0000000724117c10 */ /* 0x000fe4000a7fe4ff */
[----:B---3-5:R-:W-:-:S02]  /*3450*/  FSETP.NEU.AND P4, PT, R9, RZ, PT ;  /* 0x000000ff0900720b */ /* 0x028fc40003f8d000 */
[----:B------:R-:W-:Y:S02]  /*3460*/  LEA.HI.X R30, R30, R36, R31, 0x3, P2 ;  /* 0x000000241e1e7211 */ /* 0x000fe400010f1c1f */
[C---:B------:R-:W-:Y:S02]  /*3470*/  IADD3 R14, P2, R28.reuse, UR6, RZ ;  /* 0x000000061c0e7c10 */ /* 0x040fe4000ff5e0ff */
[----:B------:R-:W-:Y:S02]  /*3480*/  IADD3 R10, P5, P6, R28, UR6, R13 ;  /* 0x000000061c0a7c10 */ /* 0x000fe4000febe00d */
[--C-:B------:R-:W-:Y:S02]  /*3490*/  IADD3.X R13, R36, UR7, R11.reuse, P1, P0 ;  /* 0x00000007240d7c10 */ /* 0x100fe40008fe040b */
[C---:B------:R-:W-:Y:S02]  /*34a0*/  IADD3.X R15, R30.reuse, UR7, RZ, P2, !PT ;  /* 0x000000071e0f7c10 */ /* 0x040fe400097fe4ff */
[----:B------:R-:W-:Y:S01]  /*34b0*/  IADD3.X R11, R30, UR7, R11, P5, P6 ;  /* 0x000000071e0b7c10 */ /* 0x000fe2000afec40b */
[----:B------:R-:W-:Y:S06]  /*34c0*/  @!P4 BRA `(.L_x_39) ;  /* 0x00000034009cc947 */ /* 0x000fec0003800000 */
[----:B------:R-:W-:Y:S01]  /*34d0*/  ULDC.64 UR6, c[0x0][0x5b8] ;  /* 0x00016e0000067ab9 */ /* 0x000fe20000000a00 */
[----:B------:R-:W-:Y:S01]  /*34e0*/  ISETP.GE.AND P0, PT, R34, 0x1, PT ;  /* 0x000000012200780c */ /* 0x000fe20003f06270 */
[----:B------:R-:W-:Y:S01]  /*34f0*/  IMAD R28, R29, UR6, RZ ;  /* 0x000000061d1c7c24 */ /* 0x000fe2000f8e02ff */
[----:B------:R-:W-:Y:S01]  /*3500*/  ULDC.64 UR10, c[0x0][0x5a8] ;  /* 0x00016a00000a7ab9 */ /* 0x000fe20000000a00 */
[----:B------:R-:W-:Y:S01]  /*3510*/  IMAD.WIDE.U32 R26, R7, UR6, R26 ;  /* 0x00000006071a7c25 */ /* 0x000fe2000f8e001a */
[----:B------:R-:W-:Y:S01]  /*3520*/  ISETP.LT.OR P4, PT, R33, 0x1, !P0 ;  /* 0x000000012100780c */ /* 0x000fe20004781670 */
[----:B------:R-:W-:Y:S02]  /*3530*/  BSSY B1, `(.L_x_40) ;  /* 0x000000c000017945 */ /* 0x000fe40003800000 */
[----:B------:R-:W-:Y:S01]  /*3540*/  IMAD R7, R7, UR7, R28 ;  /* 0x0000000707077c24 */ /* 0x000fe2000f8e021c */
[----:B------:R-:W-:Y:S02]  /*3550*/  ULDC.64 UR6, c[0x0][0x5b0] ;  /* 0x00016c0000067ab9 */ /* 0x000fe40000000a00 */
[----:B------:R-:W-:-:S02]  /*3560*/  IMAD R30, R25, UR6, RZ ;  /* 0x00000006191e7c24 */ /* 0x000fc4000f8e02ff */
[----:B------:R-:W-:Y:S02]  /*3570*/  IMAD.IADD R27, R27, 0x1, R7 ;  /* 0x000000011b1b7824 */ /* 0x000fe400078e0207 */
[C---:B------:R-:W-:Y:S02]  /*3580*/  IMAD R7, R35.reuse, UR7, R30 ;  /* 0x0000000723077c24 */ /* 0x040fe4000f8e021e */
[----:B------:R-:W-:-:S03]  /*3590*/  IMAD.WIDE.U32 R28, R35, UR6, R26 ;  /* 0x00000006231c7c25 */ /* 0x000fc6000f8e001a */
[----:B------:R-:W-:-:S04]  /*35a0*/  IADD3 R28, P1, R28, UR10, RZ ;  /* 0x0000000a1c1c7c10 */ /* 0x000fc8000ff3e0ff */
[--C-:B------:R-:W-:Y:S02]  /*35b0*/  IADD3.X R29, R29, UR11, R7.reuse, P1, !PT ;  /* 0x0000000b1d1d7c10 */ /* 0x100fe40008ffe407 */
[----:B------:R-:W-:Y:S01]  /*35c0*/  PRMT R7, RZ, 0x7610, R7 ;  /* 0x00007610ff077816 */ /* 0x000fe20000000007 */
[----:B------:R-:W-:Y:S06]  /*35d0*/  @P4 BRA `(.L_x_41) ;  /* 0x0000000000044947 */ /* 0x000fec0003800000 */
[----:B------:R0:W5:Y:S02]  /*35e0*/  LDG.E.U8 R7, desc[UR16][R28.64] ;  /* 0x000000101c077981 */ /* 0x000164000c1e1100 */
.L_x_41:
[----:B------:R-:W-:Y:S05]  /*35f0*/  BSYNC B1 ;  /* 0x0000000000017941 */ /* 0x000fea0003800000 */
.L_x_40:
[----:B-----5:R-:W-:Y:S01]  /*3600*/  LOP3.LUT R7, R7, 0xff, RZ, 0xc0, !PT ;  /* 0x000000ff07077812 */ /* 0x020fe200078ec0ff */
[----:B------:R-:W-:Y:S01]  /*3610*/  BSSY B1, `(.L_x_42) ;  /* 0x000000b000017945 */ /* 0x000fe20003800000 */
[----:B------:R-:W-:Y:S02]  /*3620*/  ISETP.LT.OR P2, PT, R33, 0x2, !P0 ;  /* 0x000000022100780c */ /* 0x000fe40004741670 */
[----:B------:R-:W-:-:S05]  /*3630*/  F2FP.F16.E5M2.UNPACK_B R7, R7 ;  /* 0x00000007ff07723e */ /* 0x000fca00020004ff */
[----:B------:R-:W-:Y:S01]  /*3640*/  HADD2.F32 R30, -RZ, R7.H0_H0 ;  /* 0x20000007ff1e7230 */ /* 0x000fe20000004100 */
[----:B------:R-:W-:-:S04]  /*3650*/  PRMT R7, RZ, 0x7610, R7 ;  /* 0x00007610ff077816 */ /* 0x000fc80000000007 */
[----:B------:R-:W-:-:S04]  /*3660*/  FMUL R30, R30, R9 ;  /* 0x000000091e1e7220 */ /* 0x000fc80000400000 */
[----:B--2---:R-:W-:-:S05]  /*3670*/  FFMA R30, R147, R8, R30 ;  /* 0x00000008931e7223 */ /* 0x004fca000000001e */
[----:B------:R-:W-:-:S05]  /*3680*/  F2FP.SATFINITE.E5M2.F32.PACK_AB_MERGE_C R31, RZ, R30, RZ ;  /* 0x0000001eff1f723e */ /* 0x000fca00048060ff */
[----:B------:R1:W-:Y:S01]  /*3690*/  @!P4 STG.E.U8 desc[UR16][R16.64], R31 ;  /* 0x0000001f1000c986 */ /* 0x0003e2000c101110 */
[----:B------:R-:W-:Y:S05]  /*36a0*/  @P2 BRA `(.L_x_43) ;  /* 0x0000000000042947 */ /* 0x000fea0003800000 */
[----:B------:R2:W5:Y:S02]  /*36b0*/  LDG.E.U8 R7, desc[UR16][R28.64+0x1] ;  /* 0x000001101c077981 */ /* 0x000564000c1e1100 */
.L_x_43:
[----:B------:R-:W-:Y:S05]  /*36c0*/  BSYNC B1 ;  /* 0x0000000000017941 */ /* 0x000fea0003800000 */
.L_x_42:
[----:B-----5:R-:W-:Y:S01]  /*36d0*/  LOP3.LUT R7, R7, 0xff, RZ, 0xc0, !PT ;  /* 0x000000ff07077812 */ /* 0x020fe200078ec0ff */
[----:B------:R-:W-:Y:S01]  /*36e0*/  BSSY B1, `(.L_x_44) ;  /* 0x0000013000017945 */ /* 0x000fe20003800000 */
[----:B------:R-:W-:Y:S02]  /*36f0*/  IADD3 R37, P1, R35, 0x8, RZ ;  /* 0x0000000823257810 */ /* 0x000fe40007f3e0ff */
[----:B------:R-:W-:-:S03]  /*3700*/  F2FP.F16.E5M2.UNPACK_B R7, R7 ;  /* 0x00000007ff07723e */ /* 0x000fc600020004ff */
[----:B-1----:R-:W-:Y:S01]  /*3710*/  IMAD.X R31, RZ, RZ, R25, P1 ;  /* 0x000000ffff1f7224 */ /* 0x002fe200008e0619 */
[----:B------:R-:W-:Y:S01]  /*3720*/  ISETP.GE.AND P1, PT, R34, 0x9, PT ;  /* 0x000000092200780c */ /* 0x000fe20003f26270 */
[----:B------:R-:W-:Y:S02]  /*3730*/  HADD2.F32 R30, -RZ, R7.H0_H0 ;  /* 0x20000007ff1e7230 */ /* 0x000fe40000004100 */
[----:B------:R-:W-:Y:S01]  /*3740*/  IMAD R36, R31, UR6, RZ ;  /* 0x000000061f247c24 */ /* 0x000fe2000f8e02ff */
[----:B------:R-:W-:Y:S02]  /*3750*/  ISETP.LT.OR P5, PT, R33, 0x1, !P1 ;  /* 0x000000012100780c */ /* 0x000fe40004fa1670 */
[----:B------:R-:W-:Y:S01]  /*3760*/  FMUL R7, R30, R9 ;  /* 0x000000091e077220 */ /* 0x000fe20000400000 */
[----:B------:R-:W-:-:S04]  /*3770*/  IMAD.WIDE.U32 R30, R37, UR6, R26 ;  /* 0x00000006251e7c25 */ /* 0x000fc8000f8e001a */
[----:B------:R-:W-:Y:S01]  /*3780*/  FFMA R7, R142, R8, R7 ;  /* 0x000000088e077223 */ /* 0x000fe20000000007 */
[----:B------:R-:W-:Y:S01]  /*3790*/  IMAD R37, R37, UR7, R36 ;  /* 0x0000000725257c24 */ /* 0x000fe2000f8e0224 */
[----:B------:R-:W-:-:S03]  /*37a0*/  IADD3 R30, P4, R30, UR10, RZ ;  /* 0x0000000a1e1e7c10 */ /* 0x000fc6000ff9e0ff */
[----:B------:R-:W-:Y:S02]  /*37b0*/  F2FP.SATFINITE.E5M2.F32.PACK_AB_MERGE_C R39, RZ, R7, RZ ;  /* 0x00000007ff27723e */ /* 0x000fe400048060ff */
[----:B------:R-:W-:Y:S02]  /*37c0*/  IADD3.X R31, R31, UR11, R37, P4, !PT ;  /* 0x0000000b1f1f7c10 */ /* 0x000fe4000a7fe425 */
[----:B------:R-:W-:Y:S01]  /*37d0*/  PRMT R7, RZ, 0x7610, R7 ;  /* 0x00007610ff077816 */ /* 0x000fe20000000007 */
[----:B------:R1:W-:Y:S01]  /*37e0*/  @!P2 STG.E.U8 desc[UR16][R16.64+0x1], R39 ;  /* 0x000001271000a986 */ /* 0x0003e2000c101110 */
[----:B------:R-:W-:Y:S05]  /*37f0*/  @P5 BRA `(.L_x_45) ;  /* 0x0000000000045947 */ /* 0x000fea0003800000 */
[----:B------:R3:W5:Y:S02]  /*3800*/  LDG.E.U8 R7, desc[UR16][R30.64] ;  /* 0x000000101e077981 */ /* 0x000764000c1e1100 */
.L_x_45:
[----:B------:R-:W-:Y:S05]  /*3810*/  BSYNC B1 ;  /* 0x0000000000017941 */ /* 0x000fea0003800000 */
.L_x_44:
[----:B-----5:R-:W-:Y:S01]  /*3820*/  LOP3.LUT R7, R7, 0xff, RZ, 0xc0, !PT ;  /* 0x000000ff07077812 */ /* 0x020fe200078ec0ff */
[----:B------:R-:W-:Y:S01]  /*3830*/  BSSY B1, `(.L_x_46) ;  /* 0x000000b000017945 */ /* 0x000fe20003800000 */
[----:B------:R-:W-:Y:S02]  /*3840*/  ISETP.LT.OR P2, PT, R33, 0x2, !P1 ;  /* 0x000000022100780c */ /* 0x000fe40004f41670 */
[----:B------:R-:W-:-:S05]  /*3850*/  F2FP.F16.E5M2.UNPACK_B R7, R7 ;  /* 0x00000007ff07723e */ /* 0x000fca00020004ff */
[----:B------:R-:W-:Y:S01]  /*3860*/  HADD2.F32 R36, -RZ, R7.H0_H0 ;  /* 0x20000007ff247230 */ /* 0x000fe20000004100 */
[----:B------:R-:W-:-:S04]  /*3870*/  PRMT R7, RZ, 0x7610, R7 ;  /* 0x00007610ff077816 */ /* 0x000fc80000000007 */
[----:B------:R-:W-:-:S04]  /*3880*/  FMUL R36, R36, R9 ;  /* 0x0000000924247220 */ /* 0x000fc80000400000 */
[----:B------:R-:W-:-:S05]  /*3890*/  FFMA R36, R145, R8, R36 ;  /* 0x0000000891247223 */ /* 0x000fca0000000024 */
[----:B------:R-:W-:-:S05]  /*38a0*/  F2FP.SATFINITE.E5M2.F32.PACK_AB_MERGE_C R37, RZ, R36, RZ ;  /* 0x00000024ff25723e */ /* 0x000fca00048060ff */
[----:B------:R4:W-:Y:S01]  /*38b0*/  @!P5 STG.E.U8 desc[UR16][R14.64], R37 ;  /* 0x000000250e00d986 */ /* 0x0009e2000c101110 */
[----:B------:R-:W-:Y:S05]  /*38c0*/  @P2 BRA `(.L_x_47) ;  /* 0x0000000000042947 */ /* 0x000fea0003800000 */
[----:B------:R0:W5:Y:S02]  /*38d0*/  LDG.E.U8 R7, desc[UR16][R30.64+0x1] ;  /* 0x000001101e077981 */ /* 0x000164000c1e1100 */
.L_x_47:
[----:B------:R-:W-:Y:S05]  /*38e0*/  BSYNC B1 ;  /* 0x0000000000017941 */ /* 0x000fea0003800000 */
.L_x_46:
[----:B-----5:R-:W-:Y:S01]  /*38f0*/  LOP3.LUT R7, R7, 0xff, RZ, 0xc0, !PT ;  /* 0x000000ff07077812 */ /* 0x020fe200078ec0ff */
[----:B------:R-:W-:Y:S01]  /*3900*/  BSSY B1, `(.L_x_48) ;  /* 0x000000b000017945 */ /* 0x000fe20003800000 */
[----:B------:R-:W-:Y:S02]  /*3910*/  ISETP.LT.OR P4, PT, R33, 0x9, !P0 ;  /* 0x000000092100780c */ /* 0x000fe40004781670 */
[----:B------:R-:W-:-:S05]  /*3920*/  F2FP.F16.E5M2.UNPACK_B R7, R7 ;  /* 0x00000007ff07723e */ /* 0x000fca00020004ff */
[----:B------:R-:W-:-:S05]  /*3930*/  HADD2.F32 R36, -RZ, R7.H0_H0 ;  /* 0x20000007ff247230 */ /* 0x000fca0000004100 */
[----:B------:R-:W-:-:S04]  /*3940*/  FMUL R7, R36, R9 ;  /* 0x0000000924077220 */ /* 0x000fc80000400000 */
[----:B------:R-:W-:-:S05]  /*3950*/  FFMA R7, R140, R8, R7 ;  /* 0x000000088c077223 */ /* 0x000fca0000000007 */
[----:B----4-:R-:W-:Y:S02]  /*3960*/  F2FP.SATFINITE.E5M2.F32.PACK_AB_MERGE_C R37, RZ, R7, RZ ;  /* 0x00000007ff25723e */ /* 0x010fe400048060ff */
[----:B------:R-:W-:-:S03]  /*3970*/  PRMT R7, RZ, 0x7610, R7 ;  /* 0x00007610ff077816 */ /* 0x000fc60000000007 */
[----:B------:R4:W-:Y:S01]  /*3980*/  @!P2 STG.E.U8 desc[UR16][R14.64+0x1], R37 ;  /* 0x000001250e00a986 */ /* 0x0009e2000c101110 */
[----:B------:R-:W-:Y:S05]  /*3990*/  @P4 BRA `(.L_x_49) ;  /* 0x0000000000044947 */ /* 0x000fea0003800000 */
[----:B------:R0:W5:Y:S02]  /*39a0*/  LDG.E.U8 R7, desc[UR16][R28.64+0x8] ;  /* 0x000008101c077981 */ /* 0x000164000c1e1100 */
.L_x_49:
[----:B------:R-:W-:Y:S05]  /*39b0*/  BSYNC B1 ;  /* 0x0000000000017941 */ /* 0x000fea0003800000 */
.L_x_48:
        /* <DEDUP_REMOVED lines=8> */
[----:B----4-:R-:W-:-:S05]  /*3a40*/  F2FP.SATFINITE.E5M2.F32.PACK_AB_MERGE_C R37, RZ, R36, RZ ;  /* 0x00000024ff25723e */ /* 0x010fca00048060ff */
[----:B------:R4:W-:Y:S01]  /*3a50*/  @!P4 STG.E.U8 desc[UR16][R16.64+0x8], R37 ;  /* 0x000008251000c986 */ /* 0x0009e2000c101110 */
[----:B------:R-:W-:Y:S05]  /*3a60*/  @P2 BRA `(.L_x_51) ;  /* 0x0000000000042947 */ /* 0x000fea0003800000 */
[----:B------:R0:W5:Y:S02]  /*3a70*/  LDG.E.U8 R7, desc[UR16][R28.64+0x9] ;  /* 0x000009101c077981 */ /* 0x000164000c1e1100 */
.L_x_51:
[----:B------:R-:W-:Y:S05]  /*3a80*/  BSYNC B1 ;  /* 0x0000000000017941 */ /* 0x000fea0003800000 */
.L_x_50:
        /* <DEDUP_REMOVED lines=12> */
.L_x_53:
[----:B------:R-:W-:Y:S05]  /*3b50*/  BSYNC B1 ;  /* 0x0000000000017941 */ /* 0x000fea0003800000 */
.L_x_52:
        /* <DEDUP_REMOVED lines=12> */
.L_x_55:
[----:B------:R-:W-:Y:S05]  /*3c20*/  BSYNC B1 ;  /* 0x0000000000017941 */ /* 0x000fea0003800000 */
.L_x_54:
        /* <DEDUP_REMOVED lines=12> */
.L_x_57:
[----:B------:R-:W-:Y:S05]  /*3cf0*/  BSYNC B1 ;  /* 0x0000000000017941 */ /* 0x000fea0003800000 */
.L_x_56:
        /* <DEDUP_REMOVED lines=12> */
.L_x_59:
[----:B------:R-:W-:Y:S05]  /*3dc0*/  BSYNC B1 ;  /* 0x0000000000017941 */ /* 0x000fea0003800000 */
.L_x_58:
        /* <DEDUP_REMOVED lines=12> */
.L_x_61:
[----:B------:R-:W-:Y:S05]  /*3e90*/  BSYNC B1 ;  /* 0x0000000000017941 */ /* 0x000fea0003800000 */
.L_x_60:
        /* <DEDUP_REMOVED lines=12> */
.L_x_63:
[----:B------:R-:W-:Y:S05]  /*3f60*/  BSYNC B1 ;  /* 0x0000000000017941 */ /* 0x000fea0003800000 */
.L_x_62:
        /* <DEDUP_REMOVED lines=12> */
.L_x_65:
[----:B------:R-:W-:Y:S05]  /*4030*/  BSYNC B1 ;  /* 0x0000000000017941 */ /* 0x000fea0003800000 */
.L_x_64:
        /* <DEDUP_REMOVED lines=12> */
.L_x_67:
[----:B------:R-:W-:Y:S05]  /*4100*/  BSYNC B1 ;  /* 0x0000000000017941 */ /* 0x000fea0003800000 */
.L_x_66:
        /* <DEDUP_REMOVED lines=12> */
.L_x_69:
[----:B------:R-:W-:Y:S05]  /*41d0*/  BSYNC B1 ;  /* 0x0000000000017941 */ /* 0x000fea0003800000 */
.L_x_68:
        /* <DEDUP_REMOVED lines=12> */
.L_x_71:
[----:B------:R-:W-:Y:S05]  /*42a0*/  BSYNC B1 ;  /* 0x0000000000017941 */ /* 0x000fea0003800000 */
.L_x_70:
        /* <DEDUP_REMOVED lines=12> */
.L_x_73:
[----:B------:R-:W-:Y:S05]  /*4370*/  BSYNC B1 ;  /* 0x0000000000017941 */ /* 0x000fea0003800000 */
.L_x_72:
        /* <DEDUP_REMOVED lines=12> */
.L_x_75:
[----:B------:R-:W-:Y:S05]  /*4440*/  BSYNC B1 ;  /* 0x0000000000017941 */ /* 0x000fea0003800000 */
.L_x_74:
        /* <DEDUP_REMOVED lines=12> */
.L_x_77:
[----:B------:R-:W-:Y:S05]  /*4510*/  BSYNC B1 ;  /* 0x0000000000017941 */ /* 0x000fea0003800000 */
.L_x_76:
        /* <DEDUP_REMOVED lines=12> */
.L_x_79:
[----:B------:R-:W-:Y:S05]  /*45e0*/  BSYNC B1 ;  /* 0x0000000000017941 */ /* 0x000fea0003800000 */
.L_x_78:
        /* <DEDUP_REMOVED lines=12> */
.L_x_81:
[----:B------:R-:W-:Y:S05]  /*46b0*/  BSYNC B1 ;  /* 0x0000000000017941 */ /* 0x000fea0003800000 */
.L_x_80:
        /* <DEDUP_REMOVED lines=12> */
.L_x_83:
[----:B------:R-:W-:Y:S05]  /*4780*/  BSYNC B1 ;  /* 0x0000000000017941 */ /* 0x000fea0003800000 */
.L_x_82:
        /* <DEDUP_REMOVED lines=12> */
.L_x_85:
[----:B------:R-:W-:Y:S05]  /*4850*/  BSYNC B1 ;  /* 0x0000000000017941 */ /* 0x000fea0003800000 */
.L_x_84:
        /* <DEDUP_REMOVED lines=12> */
.L_x_87:
[----:B------:R-:W-:Y:S05]  /*4920*/  BSYNC B1 ;  /* 0x0000000000017941 */ /* 0x000fea0003800000 */
.L_x_86:
        /* <DEDUP_REMOVED lines=12> */
.L_x_89:
[----:B------:R-:W-:Y:S05]  /*49f0*/  BSYNC B1 ;  /* 0x0000000000017941 */ /* 0x000fea0003800000 */
.L_x_88:
        /* <DEDUP_REMOVED lines=12> */
.L_x_91:
[----:B------:R-:W-:Y:S05]  /*4ac0*/  BSYNC B1 ;  /* 0x0000000000017941 */ /* 0x000fea0003800000 */
.L_x_90:
        /* <DEDUP_REMOVED lines=12> */
.L_x_93:
[----:B------:R-:W-:Y:S05]  /*4b90*/  BSYNC B1 ;  /* 0x0000000000017941 */ /* 0x000fea0003800000 */
.L_x_92:
        /* <DEDUP_REMOVED lines=12> */
.L_x_95:
[----:B------:R-:W-:Y:S05]  /*4c60*/  BSYNC B1 ;  /* 0x0000000000017941 */ /* 0x000fea0003800000 */
.L_x_94:
        /* <DEDUP_REMOVED lines=12> */
.L_x_97:
[----:B------:R-:W-:Y:S05]  /*4d30*/  BSYNC B1 ;  /* 0x0000000000017941 */ /* 0x000fea0003800000 */
.L_x_96:
        /* <DEDUP_REMOVED lines=12> */
.L_x_99:
[----:B------:R-:W-:Y:S05]  /*4e00*/  BSYNC B1 ;  /* 0x0000000000017941 */ /* 0x000fea0003800000 */
.L_x_98:
[----:B-----5:R-:W-:Y:S01]  /*4e10*/  LOP3.LUT R7, R7, 0xff, RZ, 0xc0, !PT ;  /* 0x000000ff07077812 */ /* 0x020fe200078ec0ff */
[----:B------:R-:W-:Y:S01]  /*4e20*/  BSSY B1, `(.L_x_100) ;  /* 0x000000b000017945 */ /* 0x000fe20003800000 */
[----:B------:R-:W-:Y:S02]  /*4e30*/  ISETP.LT.OR P2, PT, R33, 0x39, !P1 ;  /* 0x000000392100780c */ /* 0x000fe40004f41670 */
[----:B------:R-:W-:-:S05]  /*4e40*/  F2FP.F16.E5M2.UNPACK_B R7, R7 ;  /* 0x00000007ff07723e */ /* 0x000fca00020004ff */
[----:B0-2---:R-:W-:-:S05]  /*4e50*/  HADD2.F32 R28, -RZ, R7.H0_H0 ;  /* 0x20000007ff1c7230 */ /* 0x005fca0000004100 */
[----:B------:R-:W-:-:S04]  /*4e60*/  FMUL R7, R28, R9 ;  /* 0x000000091c077220 */ /* 0x000fc80000400000 */
[----:B------:R-:W-:-:S05]  /*4e70*/  FFMA R7, R114, R8, R7 ;  /* 0x0000000872077223 */ /* 0x000fca0000000007 */
[----:B------:R-:W-:Y:S02]  /*4e80*/  F2FP.SATFINITE.E5M2.F32.PACK_AB_MERGE_C R29, RZ, R7, RZ ;  /* 0x00000007ff1d723e */ /* 0x000fe400048060ff */
[----:B------:R-:W-:-:S03]  /*4e90*/  PRMT R7, RZ, 0x7610, R7 ;  /* 0x00007610ff077816 */ /* 0x000fc60000000007 */
[----:B------:R0:W-:Y:S01]  /*4ea0*/  @!P0 STG.E.U8 desc[UR16][R16.64+0x39], R29 ;  /* 0x0000391d10008986 */ /* 0x0001e2000c101110 */
[----:B------:R-:W-:Y:S05]  /*4eb0*/  @P2 BRA `(.L_x_101) ;  /* 0x0000000000042947 */ /* 0x000fea0003800000 */
[----:B------:R2:W5:Y:S02]  /*4ec0*/  LDG.E.U8 R7, desc[UR16][R30.64+0x38] ;  /* 0x000038101e077981 */ /* 0x000564000c1e1100 */
.L_x_101:
[----:B------:R-:W-:Y:S05]  /*4ed0*/  BSYNC B1 ;  /* 0x0000000000017941 */ /* 0x000fea0003800000 */
.L_x_100:
[----:B-----5:R-:W-:Y:S01]  /*4ee0*/  LOP3.LUT R7, R7, 0xff, RZ, 0xc0, !PT ;  /* 0x000000ff07077812 */ /* 0x020fe200078ec0ff */
[----:B------:R-:W-:Y:S01]  /*4ef0*/  BSSY B1, `(.L_x_102) ;  /* 0x000000b000017945 */ /* 0x000fe20003800000 */
[----:B------:R-:W-:Y:S02]  /*4f00*/  ISETP.LT.OR P1, PT, R33, 0x3a, !P1 ;  /* 0x0000003a2100780c */ /* 0x000fe40004f21670 */
[----:B------:R-:W-:-:S05]  /*4f10*/  F2FP.F16.E5M2.UNPACK_B R7, R7 ;  /* 0x00000007ff07723e */ /* 0x000fca00020004ff */
[----:B01--4-:R-:W-:Y:S01]  /*4f20*/  HADD2.F32 R16, -RZ, R7.H0_H0 ;  /* 0x20000007ff107230 */ /* 0x013fe20000004100 */
[----:B------:R-:W-:-:S04]  /*4f30*/  PRMT R7, RZ, 0x7610, R7 ;  /* 0x00007610ff077816 */ /* 0x000fc80000000007 */
[----:B------:R-:W-:-:S04]  /*4f40*/  FMUL R16, R16, R9 ;  /* 0x0000000910107220 */ /* 0x000fc80000400000 */
[----:B------:R-:W-:-:S05]  /*4f50*/  FFMA R16, R117, R8, R16 ;  /* 0x0000000875107223 */ /* 0x000fca0000000010 */
[----:B------:R-:W-:-:S05]  /*4f60*/  F2FP.SATFINITE.E5M2.F32.PACK_AB_MERGE_C R17, RZ, R16, RZ ;  /* 0x00000010ff11723e */ /* 0x000fca00048060ff */
[----:B------:R0:W-:Y:S01]  /*4f70*/  @!P2 STG.E.U8 desc[UR16][R14.64+0x38], R17 ;  /* 0x000038110e00a986 */ /* 0x0001e2000c101110 */
[----:B------:R-:W-:Y:S05]  /*4f80*/  @P1 BRA `(.L_x_103) ;  /* 0x0000000000041947 */ /* 0x000fea0003800000 */
[----:B------:R1:W5:Y:S02]  /*4f90*/  LDG.E.U8 R7, desc[UR16][R30.64+0x39] ;  /* 0x000039101e077981 */ /* 0x000364000c1e1100 */
.L_x_103:
[----:B------:R-:W-:Y:S05]  /*4fa0*/  BSYNC B1 ;  /* 0x0000000000017941 */ /* 0x000fea0003800000 */
.L_x_102:
[----:B-----5:R-:W-:Y:S01]  /*4fb0*/  LOP3.LUT R7, R7, 0xff, RZ, 0xc0, !PT ;  /* 0x000000ff07077812 */ /* 0x020fe200078ec0ff */
[----:B------:R-:W-:Y:S01]  /*4fc0*/  BSSY B1, `(.L_x_104) ;  /* 0x0000013000017945 */ /* 0x000fe20003800000 */
[----:B------:R-:W-:Y:S02]  /*4fd0*/  IADD3 R29, P0, R35, 0x80, RZ ;  /* 0x00000080231d7810 */ /* 0x000fe40007f1e0ff */
[----:B------:R-:W-:-:S03]  /*4fe0*/  F2FP.F16.E5M2.UNPACK_B R7, R7 ;  /* 0x00000007ff07723e */ /* 0x000fc600020004ff */
[----:B0-----:R-:W-:Y:S01]  /*4ff0*/  IMAD.X R17, RZ, RZ, R25, P0 ;  /* 0x000000ffff117224 */ /* 0x001fe200000e0619 */
        /* <DEDUP_REMOVED lines=9> */
[----:B-123--:R-:W-:Y:S02]  /*5090*/  F2FP.SATFINITE.E5M2.F32.PACK_AB_MERGE_C R31, RZ, R7, RZ ;  /* 0x00000007ff1f723e */ /* 0x00efe400048060ff */
[----:B------:R-:W-:Y:S02]  /*50a0*/  IADD3.X R17, R17, UR11, R29, P2, !PT ;  /* 0x0000000b11117c10 */ /* 0x000fe400097fe41d */
[----:B------:R-:W-:Y:S01]  /*50b0*/  PRMT R7, RZ, 0x7610, R7 ;  /* 0x00007610ff077816 */ /* 0x000fe20000000007 */
[----:B------:R0:W-:Y:S01]  /*50c0*/  @!P1 STG.E.U8 desc[UR16][R14.64+0x39], R31 ;  /* 0x0000391f0e009986 */ /* 0x0001e2000c101110 */
[----:B------:R-:W-:Y:S05]  /*50d0*/  @P4 BRA `(.L_x_105) ;  /* 0x0000000000044947 */ /* 0x000fea0003800000 */
[----:B------:R1:W5:Y:S02]  /*50e0*/  LDG.E.U8 R7, desc[UR16][R16.64] ;  /* 0x0000001010077981 */ /* 0x000364000c1e1100 */
.L_x_105:
[----:B------:R-:W-:Y:S05]  /*50f0*/  BSYNC B1 ;  /* 0x0000000000017941 */ /* 0x000fea0003800000 */
.L_x_104:
[----:B-----5:R-:W-:Y:S01]  /*5100*/  LOP3.LUT R7, R7, 0xff, RZ, 0xc0, !PT ;  /* 0x000000ff07077812 */ /* 0x020fe200078ec0ff */
[----:B------:R-:W-:Y:S01]  /*5110*/  BSSY B1, `(.L_x_106) ;  /* 0x000000b000017945 */ /* 0x000fe20003800000 */
[----:B------:R-:W-:Y:S02]  /*5120*/  ISETP.LT.OR P2, PT, R33, 0x2, !P0 ;  /* 0x000000022100780c */ /* 0x000fe40004741670 */
[----:B------:R-:W-:-:S05]  /*5130*/  F2FP.F16.E5M2.UNPACK_B R7, R7 ;  /* 0x00000007ff07723e */ /* 0x000fca00020004ff */
[----:B0-----:R-:W-:Y:S01]  /*5140*/  HADD2.F32 R14, -RZ, R7.H0_H0 ;  /* 0x20000007ff0e7230 */ /* 0x001fe20000004100 */
[----:B------:R-:W-:-:S04]  /*5150*/  PRMT R7, RZ, 0x7610, R7 ;  /* 0x00007610ff077816 */ /* 0x000fc80000000007 */
[----:B------:R-:W-:-:S04]  /*5160*/  FMUL R14, R14, R9 ;  /* 0x000000090e0e7220 */ /* 0x000fc80000400000 */
[----:B------:R-:W-:-:S05]  /*5170*/  FFMA R14, R115, R8, R14 ;  /* 0x00000008730e7223 */ /* 0x000fca000000000e */
[----:B------:R-:W-:-:S05]  /*5180*/  F2FP.SATFINITE.E5M2.F32.PACK_AB_MERGE_C R15, RZ, R14, RZ ;  /* 0x0000000eff0f723e */ /* 0x000fca00048060ff */
[----:B------:R0:W-:Y:S01]  /*5190*/  @!P4 STG.E.U8 desc[UR16][R12.64], R15 ;  /* 0x0000000f0c00c986 */ /* 0x0001e2000c101110 */
[----:B------:R-:W-:Y:S05]  /*51a0*/  @P2 BRA `(.L_x_107) ;  /* 0x0000000000042947 */ /* 0x000fea0003800000 */
[----:B------:R2:W5:Y:S02]  /*51b0*/  LDG.E.U8 R7, desc[UR16][R16.64+0x1] ;  /* 0x0000011010077981 */ /* 0x000564000c1e1100 */
.L_x_107:
[----:B------:R-:W-:Y:S05]  /*51c0*/  BSYNC B1 ;  /* 0x0000000000017941 */ /* 0x000fea0003800000 */
.L_x_106:
[----:B-----5:R-:W-:Y:S01]  /*51d0*/  LOP3.LUT R7, R7, 0xff, RZ, 0xc0, !PT ;  /* 0x000000ff07077812 */ /* 0x020fe200078ec0ff */
[----:B------:R-:W-:Y:S01]  /*51e0*/  BSSY B1, `(.L_x_108) ;  /* 0x0000013000017945 */ /* 0x000fe20003800000 */
[----:B------:R-:W-:Y:S02]  /*51f0*/  IADD3 R35, P1, R35, 0x88, RZ ;  /* 0x0000008823237810 */ /* 0x000fe40007f3e0ff */
[----:B------:R-:W-:-:S03]  /*5200*/  F2FP.F16.E5M2.UNPACK_B R7, R7 ;  /* 0x00000007ff07723e */ /* 0x000fc600020004ff */
[----:B------:R-:W-:Y:S01]  /*5210*/  IMAD.X R24, RZ, RZ, R25, P1 ;  /* 0x000000ffff187224 */ /* 0x000fe200008e0619 */
[----:B------:R-:W-:Y:S01]  /*5220*/  ISETP.GE.AND P1, PT, R34, 0x89, PT ;  /* 0x000000892200780c */ /* 0x000fe20003f26270 */
[----:B------:R-:W-:Y:S02]  /*5230*/  HADD2.F32 R14, -RZ, R7.H0_H0 ;  /* 0x20000007ff0e7230 */ /* 0x000fe40000004100 */
[----:B------:R-:W-:Y:S01]  /*5240*/  IMAD R24, R24, UR6, RZ ;  /* 0x0000000618187c24 */ /* 0x000fe2000f8e02ff */
[----:B------:R-:W-:Y:S01]  /*5250*/  ISETP.LT.OR P5, PT, R33, 0x1, !P1 ;  /* 0x000000012100780c */ /* 0x000fe20004fa1670 */
[----:B------:R-:W-:-:S04]  /*5260*/  IMAD.WIDE.U32 R26, R35, UR6, R26 ;  /* 0x00000006231a7c25 */ /* 0x000fc8000f8e001a */
[----:B------:R-:W-:Y:S01]  /*5270*/  FMUL R7, R14, R9 ;  /* 0x000000090e077220 */ /* 0x000fe20000400000 */
[----:B------:R-:W-:-:S03]  /*5280*/  IMAD R35, R35, UR7, R24 ;  /* 0x0000000723237c24 */ /* 0x000fc6000f8e0218 */
[----:B------:R-:W-:Y:S01]  /*5290*/  FFMA R7, R110, R8, R7 ;  /* 0x000000086e077223 */ /* 0x000fe20000000007 */
[----:B------:R-:W-:-:S04]  /*52a0*/  IADD3 R14, P4, R26, UR10, RZ ;  /* 0x0000000a1a0e7c10 */ /* 0x000fc8000ff9e0ff */
[----:B------:R-:W-:Y:S02]  /*52b0*/  F2FP.SATFINITE.E5M2.F32.PACK_AB_MERGE_C R25, RZ, R7, RZ ;  /* 0x00000007ff19723e */ /* 0x000fe400048060ff */
[----:B0-----:R-:W-:Y:S02]  /*52c0*/  IADD3.X R15, R27, UR11, R35, P4, !PT ;  /* 0x0000000b1b0f7c10 */ /* 0x001fe4000a7fe423 */
[----:B------:R-:W-:Y:S01]  /*52d0*/  PRMT R7, RZ, 0x7610, R7 ;  /* 0x00007610ff077816 */ /* 0x000fe20000000007 */
[----:B------:R0:W-:Y:S01]  /*52e0*/  @!P2 STG.E.U8 desc[UR16][R12.64+0x1], R25 ;  /* 0x000001190c00a986 */ /* 0x0001e2000c101110 */
[----:B------:R-:W-:Y:S05]  /*52f0*/  @P5 BRA `(.L_x_109) ;  /* 0x0000000000045947 */ /* 0x000fea0003800000 */
[----:B------:R3:W5:Y:S02]  /*5300*/  LDG.E.U8 R7, desc[UR16][R14.64] ;  /* 0x000000100e077981 */ /* 0x000764000c1e1100 */
.L_x_109:
[----:B------:R-:W-:Y:S05]  /*5310*/  BSYNC B1 ;  /* 0x0000000000017941 */ /* 0x000fea0003800000 */
.L_x_108:
        /* <DEDUP_REMOVED lines=8> */
[----:B0-----:R-:W-:-:S05]  /*53a0*/  F2FP.SATFINITE.E5M2.F32.PACK_AB_MERGE_C R25, RZ, R24, RZ ;  /* 0x00000018ff19723e */ /* 0x001fca00048060ff */
[----:B------:R0:W-:Y:S01]  /*53b0*/  @!P5 STG.E.U8 desc[UR16][R10.64], R25 ;  /* 0x000000190a00d986 */ /* 0x0001e2000c101110 */
[----:B------:R-:W-:Y:S05]  /*53c0*/  @P2 BRA `(.L_x_111) ;  /* 0x0000000000042947 */ /* 0x000fea0003800000 */
[----:B------:R4:W5:Y:S02]  /*53d0*/  LDG.E.U8 R7, desc[UR16][R14.64+0x1] ;  /* 0x000001100e077981 */ /* 0x000964000c1e1100 */
.L_x_111:
[----:B------:R-:W-:Y:S05]  /*53e0*/  BSYNC B1 ;  /* 0x0000000000017941 */ /* 0x000fea0003800000 */
.L_x_110:
[----:B-----5:R-:W-:Y:S01]  /*53f0*/  LOP3.LUT R7, R7, 0xff, RZ, 0xc0, !PT ;  /* 0x000000ff07077812 */ /* 0x020fe200078ec0ff */
[----:B------:R-:W-:Y:S01]  /*5400*/  BSSY B1, `(.L_x_112) ;  /* 0x000000b000017945 */ /* 0x000fe20003800000 */
[----:B------:R-:W-:Y:S02]  /*5410*/  ISETP.LT.OR P4, PT, R33, 0x9, !P0 ;  /* 0x000000092100780c */ /* 0x000fe40004781670 */
[----:B------:R-:W-:-:S05]  /*5420*/  F2FP.F16.E5M2.UNPACK_B R7, R7 ;  /* 0x00000007ff07723e */ /* 0x000fca00020004ff */
[----:B------:R-:W-:-:S05]  /*5430*/  HADD2.F32 R24, -RZ, R7.H0_H0 ;  /* 0x20000007ff187230 */ /* 0x000fca0000004100 */
[----:B------:R-:W-:-:S04]  /*5440*/  FMUL R7, R24, R9 ;  /* 0x0000000918077220 */ /* 0x000fc80000400000 */
[----:B------:R-:W-:-:S05]  /*5450*/  FFMA R7, R108, R8, R7 ;  /* 0x000000086c077223 */ /* 0x000fca0000000007 */
[----:B0-----:R-:W-:Y:S02]  /*5460*/  F2FP.SATFINITE.E5M2.F32.PACK_AB_MERGE_C R25, RZ, R7, RZ ;  /* 0x00000007ff19723e */ /* 0x001fe400048060ff */
[----:B------:R-:W-:-:S03]  /*5470*/  PRMT R7, RZ, 0x7610, R7 ;  /* 0x00007610ff077816 */ /* 0x000fc60000000007 */
[----:B------:R0:W-:Y:S01]  /*5480*/  @!P2 STG.E.U8 desc[UR16][R10.64+0x1], R25 ;  /* 0x000001190a00a986 */ /* 0x0001e2000c101110 */
[----:B------:R-:W-:Y:S05]  /*5490*/  @P4 BRA `(.L_x_113) ;  /* 0x0000000000044947 */ /* 0x000fea0003800000 */
[----:B------:R0:W5:Y:S02]  /*54a0*/  LDG.E.U8 R7, desc[UR16][R16.64+0x8] ;  /* 0x0000081010077981 */ /* 0x000164000c1e1100 */
.L_x_113:
[----:B------:R-:W-:Y:S05]  /*54b0*/  BSYNC B1 ;  /* 0x0000000000017941 */ /* 0x000fea0003800000 */
.L_x_112:
        /* <DEDUP_REMOVED lines=12> */
.L_x_115:
[----:B------:R-:W-:Y:S05]  /*5580*/  BSYNC B1 ;  /* 0x0000000000017941 */ /* 0x000fea0003800000 */
.L_x_114:
        /* <DEDUP_REMOVED lines=12> */
.L_x_117:
[----:B------:R-:W-:Y:S05]  /*5650*/  BSYNC B1 ;  /* 0x0000000000017941 */ /* 0x000fea0003800000 */
.L_x_116:
        /* <DEDUP_REMOVED lines=12> */
.L_x_119:
[----:B------:R-:W-:Y:S05]  /*5720*/  BSYNC B1 ;  /* 0x0000000000017941 */ /* 0x000fea0003800000 */
.L_x_118:
        /* <DEDUP_REMOVED lines=12> */
.L_x_121:
[----:B------:R-:W-:Y:S05]  /*57f0*/  BSYNC B1 ;  /* 0x0000000000017941 */ /* 0x000fea0003800000 */
.L_x_120:
        /* <DEDUP_REMOVED lines=12> */
.L_x_123:
[----:B------:R-:W-:Y:S05]  /*58c0*/  BSYNC B1 ;  /* 0x0000000000017941 */ /* 0x000fea0003800000 */
.L_x_122:
        /* <DEDUP_REMOVED lines=12> */
.L_x_125:
[----:B------:R-:W-:Y:S05]  /*5990*/  BSYNC B1 ;  /* 0x0000000000017941 */ /* 0x000fea0003800000 */
.L_x_124:
        /* <DEDUP_REMOVED lines=12> */
.L_x_127:
[----:B------:R-:W-:Y:S05]  /*5a60*/  BSYNC B1 ;  /* 0x0000000000017941 */ /* 0x000fea0003800000 */
.L_x_126:
        /* <DEDUP_REMOVED lines=12> */
.L_x_129:
[----:B------:R-:W-:Y:S05]  /*5b30*/  BSYNC B1 ;  /* 0x0000000000017941 */ /* 0x000fea0003800000 */
.L_x_128:
        /* <DEDUP_REMOVED lines=12> */
.L_x_131:
[----:B------:R-:W-:Y:S05]  /*5c00*/  BSYNC B1 ;  /* 0x0000000000017941 */ /* 0x000fea0003800000 */
.L_x_130:
        /* <DEDUP_REMOVED lines=12> */
.L_x_133:
[----:B------:R-:W-:Y:S05]  /*5cd0*/  BSYNC B1 ;  /* 0x0000000000017941 */ /* 0x000fea0003800000 */
.L_x_132:
        /* <DEDUP_REMOVED lines=12> */
.L_x_135:
[----:B------:R-:W-:Y:S05]  /*5da0*/  BSYNC B1 ;  /* 0x0000000000017941 */ /* 0x000fea0003800000 */
.L_x_134:
        /* <DEDUP_REMOVED lines=12> */
.L_x_137:
[----:B------:R-:W-:Y:S05]  /*5e70*/  BSYNC B1 ;  /* 0x0000000000017941 */ /* 0x000fea0003800000 */
.L_x_136:
        /* <DEDUP_REMOVED lines=12> */
.L_x_139:
[----:B------:R-:W-:Y:S05]  /*5f40*/  BSYNC B1 ;  /* 0x0000000000017941 */ /* 0x000fea0003800000 */
.L_x_138:
        /* <DEDUP_REMOVED lines=12> */
.L_x_141:
[----:B------:R-:W-:Y:S05]  /*6010*/  BSYNC B1 ;  /* 0x0000000000017941 */ /* 0x000fea0003800000 */
.L_x_140:
        /* <DEDUP_REMOVED lines=12> */
.L_x_143:
[----:B------:R-:W-:Y:S05]  /*60e0*/  BSYNC B1 ;  /* 0x0000000000017941 */ /* 0x000fea0003800000 */
.L_x_142:
        /* <DEDUP_REMOVED lines=12> */
.L_x_145:
[----:B------:R-:W-:Y:S05]  /*61b0*/  BSYNC B1 ;  /* 0x0000000000017941 */ /* 0x000fea0003800000 */
.L_x_144:
        /* <DEDUP_REMOVED lines=12> */
.L_x_147:
[----:B------:R-:W-:Y:S05]  /*6280*/  BSYNC B1 ;  /* 0x0000000000017941 */ /* 0x000fea0003800000 */
.L_x_146:
        /* <DEDUP_REMOVED lines=12> */
.L_x_149:
[----:B------:R-:W-:Y:S05]  /*6350*/  BSYNC B1 ;  /* 0x0000000000017941 */ /* 0x000fea0003800000 */
.L_x_148:
        /* <DEDUP_REMOVED lines=12> */
.L_x_151:
[----:B------:R-:W-:Y:S05]  /*6420*/  BSYNC B1 ;  /* 0x0000000000017941 */ /* 0x000fea0003800000 */
.L_x_150:
        /* <DEDUP_REMOVED lines=12> */
.L_x_153:
[----:B------:R-:W-:Y:S05]  /*64f0*/  BSYNC B1 ;  /* 0x0000000000017941 */ /* 0x000fea0003800000 */
.L_x_152:
        /* <DEDUP_REMOVED lines=12> */
.L_x_155:
[----:B------:R-:W-:Y:S05]  /*65c0*/  BSYNC B1 ;  /* 0x0000000000017941 */ /* 0x000fea0003800000 */
.L_x_154:
        /* <DEDUP_REMOVED lines=12> */
.L_x_157:
[----:B------:R-:W-:Y:S05]  /*6690*/  BSYNC B1 ;  /* 0x0000000000017941 */ /* 0x000fea0003800000 */
.L_x_156:
        /* <DEDUP_REMOVED lines=12> */
.L_x_159:
[----:B------:R-:W-:Y:S05]  /*6760*/  BSYNC B1 ;  /* 0x0000000000017941 */ /* 0x000fea0003800000 */
.L_x_158:
        /* <DEDUP_REMOVED lines=12> */
.L_x_161:
[----:B------:R-:W-:Y:S05]  /*6830*/  BSYNC B1 ;  /* 0x0000000000017941 */ /* 0x000fea0003800000 */
.L_x_160:
        /* <DEDUP_REMOVED lines=12> */
.L_x_163:
[----:B------:R-:W-:Y:S05]  /*6900*/  BSYNC B1 ;  /* 0x0000000000017941 */ /* 0x000fea0003800000 */
.L_x_162:
[----:B-----5:R-:W-:Y:S01]  /*6910*/  LOP3.LUT R7, R7, 0xff, RZ, 0xc0, !PT ;  /* 0x000000ff07077812 */ /* 0x020fe200078ec0ff */
[----:B------:R-:W-:Y:S01]  /*6920*/  BSSY B1, `(.L_x_164) ;  /* 0x000000b000017945 */ /* 0x000fe20003800000 */
[----:B------:R-:W-:Y:S02]  /*6930*/  ISETP.LT.OR P2, PT, R33, 0x39, !P1 ;  /* 0x000000392100780c */ /* 0x000fe40004f41670 */
[----:B------:R-:W-:-:S05]  /*6940*/  F2FP.F16.E5M2.UNPACK_B R7, R7 ;  /* 0x00000007ff07723e */ /* 0x000fca00020004ff */
[----:B012---:R-:W-:-:S05]  /*6950*/  HADD2.F32 R16, -RZ, R7.H0_H0 ;  /* 0x20000007ff107230 */ /* 0x007fca0000004100 */
[----:B------:R-:W-:-:S04]  /*6960*/  FMUL R7, R16, R9 ;  /* 0x0000000910077220 */ /* 0x000fc80000400000 */
[----:B------:R-:W-:-:S05]  /*6970*/  FFMA R7, R18, R8, R7 ;  /* 0x0000000812077223 */ /* 0x000fca0000000007 */
[----:B------:R-:W-:Y:S02]  /*6980*/  F2FP.SATFINITE.E5M2.F32.PACK_AB_MERGE_C R17, RZ, R7, RZ ;  /* 0x00000007ff11723e */ /* 0x000fe400048060ff */
[----:B------:R-:W-:-:S03]  /*6990*/  PRMT R7, RZ, 0x7610, R7 ;  /* 0x00007610ff077816 */ /* 0x000fc60000000007 */
[----:B------:R0:W-:Y:S01]  /*69a0*/  @!P0 STG.E.U8 desc[UR16][R12.64+0x39], R17 ;  /* 0x000039110c008986 */ /* 0x0001e2000c101110 */
[----:B------:R-:W-:Y:S05]  /*69b0*/  @P2 BRA `(.L_x_165) ;  /* 0x0000000000042947 */ /* 0x000fea0003800000 */
[----:B------:R1:W5:Y:S02]  /*69c0*/  LDG.E.U8 R7, desc[UR16][R14.64+0x38] ;  /* 0x000038100e077981 */ /* 0x000364000c1e1100 */
.L_x_165:
[----:B------:R-:W-:Y:S05]  /*69d0*/  BSYNC B1 ;  /* 0x0000000000017941 */ /* 0x000fea0003800000 */
.L_x_164:
        /* <DEDUP_REMOVED lines=12> */
.L_x_167:
[----:B------:R-:W-:Y:S05]  /*6aa0*/  BSYNC B1 ;  /* 0x0000000000017941 */ /* 0x000fea0003800000 */
.L_x_166:
[----:B------:R-:W-:Y:S05]  /*6ab0*/  @P1 BRA `(.L_x_168) ;  /* 0x0000001000301947 */ /* 0x000fea0003800000 */
[----:B-----5:R-:W-:-:S04]  /*6ac0*/  LOP3.LUT R7, R7, 0xff, RZ, 0xc0, !PT ;  /* 0x000000ff07077812 */ /* 0x020fc800078ec0ff */
[----:B------:R-:W-:-:S05]  /*6ad0*/  F2FP.F16.E5M2.UNPACK_B R7, R7 ;  /* 0x00000007ff07723e */ /* 0x000fca00020004ff */
[----:B------:R-:W-:-:S05]  /*6ae0*/  HADD2.F32 R12, -RZ, R7.H0_H0 ;  /* 0x20000007ff0c7230 */ /* 0x000fca0000004100 */
[----:B------:R-:W-:-:S04]  /*6af0*/  FMUL R7, R12, R9 ;  /* 0x000000090c077220 */ /* 0x000fc80000400000 */
[----:B------:R-:W-:-:S05]  /*6b00*/  FFMA R7, R20, R8, R7 ;  /* 0x0000000814077223 */ /* 0x000fca0000000007 */
[----:B------:R-:W-:-:S05]  /*6b10*/  F2FP.SATFINITE.E5M2.F32.PACK_AB_MERGE_C R7, RZ, R7, RZ ;  /* 0x00000007ff07723e */ /* 0x000fca00048060ff */
[----:B------:R0:W-:Y:S01]  /*6b20*/  STG.E.U8 desc[UR16][R10.64+0x39], R7 ;  /* 0x000039070a007986 */ /* 0x0001e2000c101110 */
[----:B------:R-:W-:Y:S05]  /*6b30*/  BRA `(.L_x_168) ;  /* 0x0000001000107947 */ /* 0x000fea0003800000 */
.L_x_39:
[C---:B------:R-:W-:Y:S01]  /*6b40*/  ISETP.GE.AND P0, PT, R34.reuse, 0x1, PT ;  /* 0x000000012200780c */ /* 0x040fe20003f06270 */
[-C--:B--2---:R-:W-:Y:S01]  /*6b50*/  FMUL R147, R147, R8.reuse ;  /* 0x0000000893937220 */ /* 0x084fe20000400000 */
[----:B------:R-:W-:Y:S01]  /*6b60*/  ISETP.GE.AND P2, PT, R34, 0x9, PT ;  /* 0x000000092200780c */ /* 0x000fe20003f46270 */
[-C--:B------:R-:W-:Y:S01]  /*6b70*/  FMUL R142, R142, R8.reuse ;  /* 0x000000088e8e7220 */ /* 0x080fe20000400000 */
[----:B------:R-:W-:Y:S01]  /*6b80*/  ISETP.LT.OR P1, PT, R33, 0x1, !P0 ;  /* 0x000000012100780c */ /* 0x000fe20004721670 */
[-C--:B------:R-:W-:Y:S01]  /*6b90*/  FMUL R145, R145, R8.reuse ;  /* 0x0000000891917220 */ /* 0x080fe20000400000 */
[----:B------:R-:W-:Y:S01]  /*6ba0*/  F2FP.SATFINITE.E5M2.F32.PACK_AB_MERGE_C R147, RZ, R147, RZ ;  /* 0x00000093ff93723e */ /* 0x000fe200048060ff */
[-C--:B------:R-:W-:Y:S01]  /*6bb0*/  FMUL R140, R140, R8.reuse ;  /* 0x000000088c8c7220 */ /* 0x080fe20000400000 */
[----:B------:R-:W-:Y:S01]  /*6bc0*/  ISETP.LT.OR P4, PT, R33, 0x2, !P0 ;  /* 0x000000022100780c */ /* 0x000fe20004781670 */
[-C--:B------:R-:W-:Y:S01]  /*6bd0*/  FMUL R143, R143, R8.reuse ;  /* 0x000000088f8f7220 */ /* 0x080fe20000400000 */
[C---:B------:R-:W-:Y:S01]  /*6be0*/  ISETP.LT.OR P5, PT, R33.reuse, 0x1, !P2 ;  /* 0x000000012100780c */ /* 0x040fe200057a1670 */
[-C--:B------:R-:W-:Y:S01]  /*6bf0*/  FMUL R138, R138, R8.reuse ;  /* 0x000000088a8a7220 */ /* 0x080fe20000400000 */
[----:B------:R-:W-:Y:S01]  /*6c00*/  ISETP.LT.OR P6, PT, R33, 0x2, !P2 ;  /* 0x000000022100780c */ /* 0x000fe200057c1670 */
[----:B------:R-:W-:Y:S01]  /*6c10*/  FMUL R141, R141, R8 ;  /* 0x000000088d8d7220 */ /* 0x000fe20000400000 */
[----:B------:R-:W-:Y:S01]  /*6c20*/  F2FP.SATFINITE.E5M2.F32.PACK_AB_MERGE_C R7, RZ, R142, RZ ;  /* 0x0000008eff07723e */ /* 0x000fe200048060ff */
[-C--:B------:R-:W-:Y:S01]  /*6c30*/  FMUL R136, R136, R8.reuse ;  /* 0x0000000888887220 */ /* 0x080fe20000400000 */
[----:B------:R-:W-:Y:S01]  /*6c40*/  F2FP.SATFINITE.E5M2.F32.PACK_AB_MERGE_C R145, RZ, R145, RZ ;  /* 0x00000091ff91723e */ /* 0x000fe200048060ff */
[----:B------:R-:W-:Y:S01]  /*6c50*/  @!P1 STG.E.U8 desc[UR16][R16.64], R147 ;  /* 0x0000009310009986 */ /* 0x000fe2000c101110 */
[----:B------:R-:W-:Y:S01]  /*6c60*/  ISETP.LT.OR P1, PT, R33, 0x9, !P0 ;  /* 0x000000092100780c */ /* 0x000fe20004721670 */
[----:B------:R-:W-:Y:S01]  /*6c70*/  FMUL R139, R139, R8 ;  /* 0x000000088b8b7220 */ /* 0x000fe20000400000 */
[----:B------:R-:W-:Y:S01]  /*6c80*/  F2FP.SATFINITE.E5M2.F32.PACK_AB_MERGE_C R25, RZ, R140, RZ ;  /* 0x0000008cff19723e */ /* 0x000fe200048060ff */
[----:B------:R0:W-:Y:S01]  /*6c90*/  @!P4 STG.E.U8 desc[UR16][R16.64+0x1], R7 ;  /* 0x000001071000c986 */ /* 0x0001e2000c101110 */
[----:B------:R-:W-:Y:S01]  /*6ca0*/  F2FP.SATFINITE.E5M2.F32.PACK_AB_MERGE_C R143, RZ, R143, RZ ;  /* 0x0000008fff8f723e */ /* 0x000fe200048060ff */
[-C--:B------:R-:W-:Y:S01]  /*6cb0*/  FMUL R134, R134, R8.reuse ;  /* 0x0000000886867220 */ /* 0x080fe20000400000 */
[C---:B------:R-:W-:Y:S01]  /*6cc0*/  ISETP.LT.OR P4, PT, R33.reuse, 0xa, !P0 ;  /* 0x0000000a2100780c */ /* 0x040fe20004781670 */
[----:B------:R-:W-:Y:S01]  /*6cd0*/  @!P5 STG.E.U8 desc[UR16][R14.64], R145 ;  /* 0x000000910e00d986 */ /* 0x000fe2000c101110 */
[----:B------:R-:W-:Y:S01]  /*6ce0*/  ISETP.LT.OR P5, PT, R33, 0x9, !P2 ;  /* 0x000000092100780c */ /* 0x000fe200057a1670 */
[-C--:B------:R-:W-:Y:S01]  /*6cf0*/  FMUL R137, R137, R8.reuse ;  /* 0x0000000889897220 */ /* 0x080fe20000400000 */
[----:B------:R-:W-:Y:S01]  /*6d00*/  F2FP.SATFINITE.E5M2.F32.PACK_AB_MERGE_C R141, RZ, R141, RZ ;  /* 0x0000008dff8d723e */ /* 0x000fe200048060ff */
[----:B------:R1:W-:Y:S01]  /*6d10*/  @!P6 STG.E.U8 desc[UR16][R14.64+0x1], R25 ;  /* 0x000001190e00e986 */ /* 0x0003e2000c101110 */
[C---:B------:R-:W-:Y:S01]  /*6d20*/  ISETP.LT.OR P6, PT, R33.reuse, 0xa, !P2 ;  /* 0x0000000a2100780c */ /* 0x040fe200057c1670 */
[-C--:B------:R-:W-:Y:S01]  /*6d30*/  FMUL R132, R132, R8.reuse ;  /* 0x0000000884847220 */ /* 0x080fe20000400000 */
[----:B------:R-:W-:Y:S01]  /*6d40*/  F2FP.SATFINITE.E5M2.F32.PACK_AB_MERGE_C R139, RZ, R139, RZ ;  /* 0x0000008bff8b723e */ /* 0x000fe200048060ff */
[----:B------:R-:W-:Y:S01]  /*6d50*/  @!P1 STG.E.U8 desc[UR16][R16.64+0x8], R143 ;  /* 0x0000088f10009986 */ /* 0x000fe2000c101110 */
[----:B------:R-:W-:Y:S01]  /*6d60*/  ISETP.LT.OR P1, PT, R33, 0x11, !P0 ;  /* 0x000000112100780c */ /* 0x000fe20004721670 */
[----:B------:R-:W-:Y:S01]  /*6d70*/  FMUL R135, R135, R8 ;  /* 0x0000000887877220 */ /* 0x000fe20000400000 */
[----:B0-----:R-:W-:Y:S01]  /*6d80*/  F2FP.SATFINITE.E5M2.F32.PACK_AB_MERGE_C R7, RZ, R138, RZ ;  /* 0x0000008aff07723e */ /* 0x001fe200048060ff */
[-C--:B------:R-:W-:Y:S01]  /*6d90*/  FMUL R130, R130, R8.reuse ;  /* 0x0000000882827220 */ /* 0x080fe20000400000 */
[----:B------:R-:W-:Y:S01]  /*6da0*/  F2FP.SATFINITE.E5M2.F32.PACK_AB_MERGE_C R137, RZ, R137, RZ ;  /* 0x00000089ff89723e */ /* 0x000fe200048060ff */
[----:B------:R-:W-:Y:S01]  /*6db0*/  FMUL R133, R133, R8 ;  /* 0x0000000885857220 */ /* 0x000fe20000400000 */
[----:B------:R-:W-:Y:S01]  /*6dc0*/  F2FP.SATFINITE.E5M2.F32.PACK_AB_MERGE_C R135, RZ, R135, RZ ;  /* 0x00000087ff87723e */ /* 0x000fe200048060ff */
[----:B------:R0:W-:Y:S01]  /*6dd0*/  @!P4 STG.E.U8 desc[UR16][R16.64+0x9], R7 ;  /* 0x000009071000c986 */ /* 0x0001e2000c101110 */
[----:B-1----:R-:W-:Y:S01]  /*6de0*/  F2FP.SATFINITE.E5M2.F32.PACK_AB_MERGE_C R25, RZ, R136, RZ ;  /* 0x00000088ff19723e */ /* 0x002fe200048060ff */
        /* <DEDUP_REMOVED lines=15> */
[-C--:B------:R-:W-:Y:S01]  /*6ee0*/  FMUL R127, R127, R8.reuse ;  /* 0x000000087f7f7220 */ /* 0x080fe20000400000 */
[----:B------:R-:W-:Y:S01]  /*6ef0*/  FMUL R122, R122, R8 ;  /* 0x000000087a7a7220 */ /* 0x000fe20000400000 */
[----:B------:R-:W-:Y:S01]  /*6f00*/  F2FP.SATFINITE.E5M2.F32.PACK_AB_MERGE_C R129, RZ, R129, RZ ;  /* 0x00000081ff81723e */ /* 0x000fe200048060ff */
[----:B------:R0:W-:Y:S01]  /*6f10*/  @!P4 STG.E.U8 desc[UR16][R16.64+0x11], R7 ;  /* 0x000011071000c986 */ /* 0x0001e2000c101110 */
[----:B-1----:R-:W-:Y:S01]  /*6f20*/  F2FP.SATFINITE.E5M2.F32.PACK_AB_MERGE_C R25, RZ, R132, RZ ;  /* 0x00000084ff19723e */ /* 0x002fe200048060ff */
[-C--:B------:R-:W-:Y:S01]  /*6f30*/  FMUL R125, R125, R8.reuse ;  /* 0x000000087d7d7220 */ /* 0x080fe20000400000 */
[C---:B------:R-:W-:Y:S01]  /*6f40*/  ISETP.LT.OR P4, PT, R33.reuse, 0x1a, !P0 ;  /* 0x0000001a2100780c */ /* 0x040fe20004781670 */
[----:B------:R-:W-:Y:S01]  /*6f50*/  @!P5 STG.E.U8 desc[UR16][R14.64+0x10], R137 ;  /* 0x000010890e00d986 */ /* 0x000fe2000c101110 */
[C---:B------:R-:W-:Y:S01]  /*6f60*/  ISETP.LT.OR P5, PT, R33.reuse, 0x19, !P2 ;  /* 0x000000192100780c */ /* 0x040fe200057a1670 */
[-C--:B------:R-:W-:Y:S01]  /*6f70*/  FMUL R120, R120, R8.reuse ;  /* 0x0000000878787220 */ /* 0x080fe20000400000 */
[----:B------:R-:W-:Y:S01]  /*6f80*/  F2FP.SATFINITE.E5M2.F32.PACK_AB_MERGE_C R127, RZ, R127, RZ ;  /* 0x0000007fff7f723e */ /* 0x000fe200048060ff */
[----:B------:R1:W-:Y:S01]  /*6f90*/  @!P6 STG.E.U8 desc[UR16][R14.64+0x11], R25 ;  /* 0x000011190e00e986 */ /* 0x0003e2000c101110 */
[----:B------:R-:W-:Y:S01]  /*6fa0*/  ISETP.LT.OR P6, PT, R33, 0x1a, !P2 ;  /* 0x0000001a2100780c */ /* 0x000fe200057c1670 */
        /* <DEDUP_REMOVED lines=8> */
[-C--:B------:R-:W-:Y:S01]  /*7030*/  FMUL R116, R116, R8.reuse ;  /* 0x0000000874747220 */ /* 0x080fe20000400000 */
[----:B------:R-:W-:Y:S01]  /*7040*/  FMUL R114, R114, R8 ;  /* 0x0000000872727220 */ /* 0x000fe20000400000 */
[----:B-1----:R-:W-:Y:S01]  /*7050*/  F2FP.SATFINITE.E5M2.F32.PACK_AB_MERGE_C R25, RZ, R128, RZ ;  /* 0x00000080ff19723e */ /* 0x002fe200048060ff */
[----:B------:R0:W-:Y:S01]  /*7060*/  @!P4 STG.E.U8 desc[UR16][R16.64+0x19], R7 ;  /* 0x000019071000c986 */ /* 0x0001e2000c101110 */
[----:B------:R-:W-:Y:S01]  /*7070*/  ISETP.LT.OR P4, PT, R33, 0x22, !P0 ;  /* 0x000000222100780c */ /* 0x000fe20004781670 */
[-C--:B------:R-:W-:Y:S01]  /*7080*/  FMUL R119, R119, R8.reuse ;  /* 0x0000000877777220 */ /* 0x080fe20000400000 */
[----:B------:R-:W-:Y:S01]  /*7090*/  F2FP.SATFINITE.E5M2.F32.PACK_AB_MERGE_C R121, RZ, R121, RZ ;  /* 0x00000079ff79723e */ /* 0x000fe200048060ff */
[----:B------:R-:W-:Y:S01]  /*70a0*/  @!P5 STG.E.U8 desc[UR16][R14.64+0x18], R133 ;  /* 0x000018850e00d986 */ /* 0x000fe2000c101110 */
[----:B------:R-:W-:Y:S01]  /*70b0*/  ISETP.LT.OR P5, PT, R33, 0x21, !P2 ;  /* 0x000000212100780c */ /* 0x000fe200057a1670 */
[----:B------:R-:W-:Y:S01]  /*70c0*/  FMUL R117, R117, R8 ;  /* 0x0000000875757220 */ /* 0x000fe20000400000 */
[----:B------:R-:W-:Y:S01]  /*70d0*/  F2FP.SATFINITE.E5M2.F32.PACK_AB_MERGE_C R27, RZ, R114, RZ ;  /* 0x00000072ff1b723e */ /* 0x000fe200048060ff */
[----:B------:R1:W-:Y:S01]  /*70e0*/  @!P6 STG.E.U8 desc[UR16][R14.64+0x19], R25 ;  /* 0x000019190e00e986 */ /* 0x0003e2000c101110 */
[----:B------:R-:W-:Y:S01]  /*70f0*/  ISETP.LT.OR P6, PT, R33, 0x22, !P2 ;  /* 0x000000222100780c */ /* 0x000fe200057c1670 */
[-C--:B------:R-:W-:Y:S01]  /*7100*/  FMUL R112, R112, R8.reuse ;  /* 0x0000000870707220 */ /* 0x080fe20000400000 */
[-C--:B------:R-:W-:Y:S01]  /*7110*/  FMUL R115, R115, R8.reuse ;  /* 0x0000000873737220 */ /* 0x080fe20000400000 */
        /* <DEDUP_REMOVED lines=39> */
[-C--:B------:R-:W-:Y:S01]  /*7390*/  FMUL R103, R103, R8.reuse ;  /* 0x0000000867677220 */ /* 0x080fe20000400000 */
[----:B------:R-:W-:Y:S01]  /*73a0*/  @!P1 STG.E.U8 desc[UR16][R16.64+0x30], R123 ;  /* 0x0000307b10009986 */ /* 0x000fe2000c101110 */
[----:B------:R-:W-:Y:S01]  /*73b0*/  ISETP.LT.OR P1, PT, R33, 0x39, !P0 ;  /* 0x000000392100780c */ /* 0x000fe20004721670 */
[-C--:B------:R-:W-:Y:S01]  /*73c0*/  FMUL R101, R101, R8.reuse ;  /* 0x0000000865657220 */ /* 0x080fe20000400000 */
[----:B------:R-:W-:Y:S01]  /*73d0*/  ISETP.LT.OR P0, PT, R33, 0x3a, !P0 ;  /* 0x0000003a2100780c */ /* 0x000fe20004701670 */
[----:B------:R-:W-:Y:S01]  /*73e0*/  FMUL R96, R96, R8 ;  /* 0x0000000860607220 */ /* 0x000fe20000400000 */
[----:B0-----:R-:W-:Y:S01]  /*73f0*/  F2FP.SATFINITE.E5M2.F32.PACK_AB_MERGE_C R7, RZ, R118, RZ ;  /* 0x00000076ff07723e */ /* 0x001fe200048060ff */
[-C--:B------:R-:W-:Y:S01]  /*7400*/  FMUL R94, R94, R8.reuse ;  /* 0x000000085e5e7220 */ /* 0x080fe20000400000 */
[----:B------:R-:W-:Y:S01]  /*7410*/  F2FP.SATFINITE.E5M2.F32.PACK_AB_MERGE_C R105, RZ, R105, RZ ;  /* 0x00000069ff69723e */ /* 0x000fe200048060ff */
[----:B------:R-:W-:Y:S01]  /*7420*/  FMUL R97, R97, R8 ;  /* 0x0000000861617220 */ /* 0x000fe20000400000 */
[----:B-1----:R-:W-:Y:S01]  /*7430*/  F2FP.SATFINITE.E5M2.F32.PACK_AB_MERGE_C R25, RZ, R116, RZ ;  /* 0x00000074ff19723e */ /* 0x002fe200048060ff */
[----:B------:R0:W-:Y:S01]  /*7440*/  @!P4 STG.E.U8 desc[UR16][R16.64+0x31], R7 ;  /* 0x000031071000c986 */ /* 0x0001e2000c101110 */
[----:B------:R-:W-:Y:S01]  /*7450*/  ISETP.LT.OR P4, PT, R33, 0x39, !P2 ;  /* 0x000000392100780c */ /* 0x000fe20005781670 */
[-C--:B------:R-:W-:Y:S01]  /*7460*/  FMUL R99, R99, R8.reuse ;  /* 0x0000000863637220 */ /* 0x080fe20000400000 */
[----:B------:R-:W-:Y:S01]  /*7470*/  ISETP.LT.OR P2, PT, R33, 0x3a, !P2 ;  /* 0x0000003a2100780c */ /* 0x000fe20005741670 */
[----:B------:R-:W-:Y:S01]  /*7480*/  @!P5 STG.E.U8 desc[UR16][R14.64+0x30], R121 ;  /* 0x000030790e00d986 */ /* 0x000fe2000c101110 */
[----:B------:R-:W-:Y:S01]  /*7490*/  F2FP.SATFINITE.E5M2.F32.PACK_AB_MERGE_C R103, RZ, R103, RZ ;  /* 0x00000067ff67723e */ /* 0x000fe200048060ff */
[-C--:B------:R-:W-:Y:S01]  /*74a0*/  FMUL R92, R92, R8.reuse ;  /* 0x000000085c5c7220 */ /* 0x080fe20000400000 */
[----:B------:R-:W-:Y:S01]  /*74b0*/  F2FP.SATFINITE.E5M2.F32.PACK_AB_MERGE_C R101, RZ, R101, RZ ;  /* 0x00000065ff65723e */ /* 0x000fe200048060ff */
[----:B------:R-:W-:Y:S01]  /*74c0*/  @!P6 STG.E.U8 desc[UR16][R14.64+0x31], R25 ;  /* 0x000031190e00e986 */ /* 0x000fe2000c101110 */
[----:B------:R-:W-:Y:S01]  /*74d0*/  F2FP.SATFINITE.E5M2.F32.PACK_AB_MERGE_C R97, RZ, R97, RZ ;  /* 0x00000061ff61723e */ /* 0x000fe200048060ff */
[-C--:B------:R-:W-:Y:S01]  /*74e0*/  FMUL R88, R88, R8.reuse ;  /* 0x0000000858587220 */ /* 0x080fe20000400000 */
[-C--:B------:R-:W-:Y:S01]  /*74f0*/  FMUL R95, R95, R8.reuse ;  /* 0x000000085f5f7220 */ /* 0x080fe20000400000 */
[----:B------:R-:W-:Y:S01]  /*7500*/  @!P0 STG.E.U8 desc[UR16][R16.64+0x39], R27 ;  /* 0x0000391b10008986 */ /* 0x000fe2000c101110 */
[----:B------:R-:W-:Y:S01]  /*7510*/  ISETP.GE.AND P0, PT, R34, 0x81, PT ;  /* 0x000000812200780c */ /* 0x000fe20003f06270 */
[----:B------:R-:W-:Y:S01]  /*7520*/  FMUL R93, R93, R8 ;  /* 0x000000085d5d7220 */ /* 0x000fe20000400000 */
[----:B0-----:R-:W-:Y:S01]  /*7530*/  F2FP.SATFINITE.E5M2.F32.PACK_AB_MERGE_C R7, RZ, R112, RZ ;  /* 0x00000070ff07723e */ /* 0x001fe200048060ff */
[----:B------:R0:W-:Y:S01]  /*7540*/  @!P1 STG.E.U8 desc[UR16][R16.64+0x38], R119 ;  /* 0x0000387710009986 */ /* 0x0001e2000c101110 */
[C---:B------:R-:W-:Y:S01]  /*7550*/  ISETP.LT.OR P6, PT, R33.reuse, 0x1, !P0 ;  /* 0x000000012100780c */ /* 0x040fe200047c1670 */
[-C--:B------:R-:W-:Y:S01]  /*7560*/  FMUL R90, R90, R8.reuse ;  /* 0x000000085a5a7220 */ /* 0x080fe20000400000 */
[----:B------:R-:W-:Y:S01]  /*7570*/  ISETP.LT.OR P5, PT, R33, 0x2, !P0 ;  /* 0x000000022100780c */ /* 0x000fe200047a1670 */
[----:B------:R-:W-:Y:S01]  /*7580*/  @!P4 STG.E.U8 desc[UR16][R14.64+0x38], R117 ;  /* 0x000038750e00c986 */ /* 0x000fe2000c101110 */
[----:B------:R-:W-:Y:S01]  /*7590*/  ISETP.GE.AND P1, PT, R34, 0x89, PT ;  /* 0x000000892200780c */ /* 0x000fe20003f26270 */
[-C--:B------:R-:W-:Y:S01]  /*75a0*/  FMUL R23, R23, R8.reuse ;  /* 0x0000000817177220 */ /* 0x080fe20000400000 */
[----:B------:R-:W-:Y:S01]  /*75b0*/  F2FP.SATFINITE.E5M2.F32.PACK_AB_MERGE_C R99, RZ, R99, RZ ;  /* 0x00000063ff63723e */ /* 0x000fe200048060ff */
[----:B------:R1:W-:Y:S01]  /*75c0*/  @!P2 STG.E.U8 desc[UR16][R14.64+0x39], R7 ;  /* 0x000039070e00a986 */ /* 0x0003e2000c101110 */
[----:B------:R-:W-:Y:S01]  /*75d0*/  ISETP.LT.OR P4, PT, R33, 0x1, !P1 ;  /* 0x000000012100780c */ /* 0x000fe20004f81670 */
[-C--:B------:R-:W-:Y:S01]  /*75e0*/  FMUL R91, R91, R8.reuse ;  /* 0x000000085b5b7220 */ /* 0x080fe20000400000 */
[----:B------:R-:W-:Y:S01]  /*75f0*/  ISETP.LT.OR P2, PT, R33, 0xa, !P0 ;  /* 0x0000000a2100780c */ /* 0x000fe20004741670 */
[----:B------:R-:W-:Y:S01]  /*7600*/  FMUL R89, R89, R8 ;  /* 0x0000000859597220 */ /* 0x000fe20000400000 */
[----:B0-----:R-:W-:Y:S01]  /*7610*/  F2FP.SATFINITE.E5M2.F32.PACK_AB_MERGE_C R17, RZ, R110, RZ ;  /* 0x0000006eff11723e */ /* 0x001fe200048060ff */
[----:B------:R-:W-:Y:S01]  /*7620*/  @!P6 STG.E.U8 desc[UR16][R12.64], R115 ;  /* 0x000000730c00e986 */ /* 0x000fe2000c101110 */
[C---:B------:R-:W-:Y:S01]  /*7630*/  ISETP.LT.OR P6, PT, R33.reuse, 0x2, !P1 ;  /* 0x000000022100780c */ /* 0x040fe20004fc1670 */
[-C--:B------:R-:W-:Y:S01]  /*7640*/  FMUL R22, R22, R8.reuse ;  /* 0x0000000816167220 */ /* 0x080fe20000400000 */
[----:B------:R-:W-:Y:S01]  /*7650*/  F2FP.SATFINITE.E5M2.F32.PACK_AB_MERGE_C R95, RZ, R95, RZ ;  /* 0x0000005fff5f723e */ /* 0x000fe200048060ff */
[----:B------:R-:W-:Y:S01]  /*7660*/  @!P5 STG.E.U8 desc[UR16][R12.64+0x1], R17 ;  /* 0x000001110c00d986 */ /* 0x000fe2000c101110 */
[----:B------:R-:W-:Y:S01]  /*7670*/  ISETP.LT.OR P5, PT, R33, 0x9, !P0 ;  /* 0x000000092100780c */ /* 0x000fe200047a1670 */
[----:B------:R-:W-:Y:S01]  /*7680*/  FMUL R19, R19, R8 ;  /* 0x0000000813137220 */ /* 0x000fe20000400000 */
[----:B-1----:R-:W-:Y:S01]  /*7690*/  F2FP.SATFINITE.E5M2.F32.PACK_AB_MERGE_C R7, RZ, R108, RZ ;  /* 0x0000006cff07723e */ /* 0x002fe200048060ff */
[----:B------:R-:W-:Y:S01]  /*76a0*/  @!P4 STG.E.U8 desc[UR16][R10.64], R113 ;  /* 0x000000710a00c986 */ /* 0x000fe2000c101110 */
[----:B------:R-:W-:Y:S01]  /*76b0*/  F2FP.SATFINITE.E5M2.F32.PACK_AB_MERGE_C R15, RZ, R106, RZ ;  /* 0x0000006aff0f723e */ /* 0x000fe200048060ff */
[-C--:B------:R-:W-:Y:S01]  /*76c0*/  FMUL R18, R18, R8.reuse ;  /* 0x0000000812127220 */ /* 0x080fe20000400000 */
[----:B------:R-:W-:Y:S01]  /*76d0*/  ISETP.LT.OR P4, PT, R33, 0x9, !P1 ;  /* 0x000000092100780c */ /* 0x000fe20004f81670 */
[-C--:B------:R-:W-:Y:S01]  /*76e0*/  FMUL R21, R21, R8.reuse ;  /* 0x0000000815157220 */ /* 0x080fe20000400000 */
[----:B------:R-:W-:Y:S01]  /*76f0*/  F2FP.SATFINITE.E5M2.F32.PACK_AB_MERGE_C R93, RZ, R93, RZ ;  /* 0x0000005dff5d723e */ /* 0x000fe200048060ff */
[----:B------:R0:W-:Y:S01]  /*7700*/  @!P6 STG.E.U8 desc[UR16][R10.64+0x1], R7 ;  /* 0x000001070a00e986 */ /* 0x0001e2000c101110 */
[C---:B------:R-:W-:Y:S01]  /*7710*/  ISETP.LT.OR P6, PT, R33.reuse, 0xa, !P1 ;  /* 0x0000000a2100780c */ /* 0x040fe20004fc1670 */
[----:B------:R-:W-:Y:S01]  /*7720*/  FMUL R20, R20, R8 ;  /* 0x0000000814147220 */ /* 0x000fe20000400000 */
[----:B------:R-:W-:Y:S01]  /*7730*/  F2FP.SATFINITE.E5M2.F32.PACK_AB_MERGE_C R23, RZ, R23, RZ ;  /* 0x00000017ff17723e */ /* 0x000fe200048060ff */
[----:B------:R1:W-:Y:S01]  /*7740*/  @!P2 STG.E.U8 desc[UR16][R12.64+0x9], R15 ;  /* 0x0000090f0c00a986 */ /* 0x0003e2000c101110 */
[----:B------:R-:W-:-:S02]  /*7750*/  ISETP.LT.OR P2, PT, R33, 0x12, !P0 ;  /* 0x000000122100780c */ /* 0x000fc40004741670 */
[----:B------:R-:W-:Y:S01]  /*7760*/  F2FP.SATFINITE.E5M2.F32.PACK_AB_MERGE_C R91, RZ, R91, RZ ;  /* 0x0000005bff5b723e */ /* 0x000fe200048060ff */
[----:B------:R-:W-:Y:S01]  /*7770*/  @!P5 STG.E.U8 desc[UR16][R12.64+0x8], R109 ;  /* 0x0000086d0c00d986 */ /* 0x000fe2000c101110 */
[C---:B------:R-:W-:Y:S02]  /*7780*/  ISETP.LT.OR P5, PT, R33.reuse, 0x11, !P0 ;  /* 0x000000112100780c */ /* 0x040fe400047a1670 */
[----:B------:R-:W-:Y:S01]  /*7790*/  F2FP.SATFINITE.E5M2.F32.PACK_AB_MERGE_C R89, RZ, R89, RZ ;  /* 0x00000059ff59723e */ /* 0x000fe200048060ff */
[----:B------:R-:W-:Y:S01]  /*77a0*/  @!P4 STG.E.U8 desc[UR16][R10.64+0x8], R111 ;  /* 0x0000086f0a00c986 */ /* 0x000fe2000c101110 */
[----:B0-----:R-:W-:Y:S02]  /*77b0*/  F2FP.SATFINITE.E5M2.F32.PACK_AB_MERGE_C R7, RZ, R104, RZ ;  /* 0x00000068ff07723e */ /* 0x001fe400048060ff */
[C---:B------:R-:W-:Y:S02]  /*77c0*/  ISETP.LT.OR P4, PT, R33.reuse, 0x11, !P1 ;  /* 0x000000112100780c */ /* 0x040fe40004f81670 */
[----:B-1----:R-:W-:Y:S01]  /*77d0*/  F2FP.SATFINITE.E5M2.F32.PACK_AB_MERGE_C R15, RZ, R100, RZ ;  /* 0x00000064ff0f723e */ /* 0x002fe200048060ff */
[----:B------:R0:W-:Y:S01]  /*77e0*/  @!P6 STG.E.U8 desc[UR16][R10.64+0x9], R7 ;  /* 0x000009070a00e986 */ /* 0x0001e2000c101110 */
[----:B------:R-:W-:-:S02]  /*77f0*/  ISETP.LT.OR P6, PT, R33, 0x12, !P1 ;  /* 0x000000122100780c */ /* 0x000fc40004fc1670 */
[----:B------:R-:W-:Y:S01]  /*7800*/  F2FP.SATFINITE.E5M2.F32.PACK_AB_MERGE_C R19, RZ, R19, RZ ;  /* 0x00000013ff13723e */ /* 0x000fe200048060ff */
[----:B------:R1:W-:Y:S01]  /*7810*/  @!P2 STG.E.U8 desc[UR16][R12.64+0x11], R15 ;  /* 0x0000110f0c00a986 */ /* 0x0003e2000c101110 */
[C---:B------:R-:W-:Y:S02]  /*7820*/  ISETP.LT.OR P2, PT, R33.reuse, 0x1a, !P0 ;  /* 0x0000001a2100780c */ /* 0x040fe40004741670 */
[----:B------:R-:W-:Y:S01]  /*7830*/  F2FP.SATFINITE.E5M2.F32.PACK_AB_MERGE_C R21, RZ, R21, RZ ;  /* 0x00000015ff15723e */ /* 0x000fe200048060ff */
[----:B------:R-:W-:Y:S01]  /*7840*/  @!P5 STG.E.U8 desc[UR16][R12.64+0x10], R107 ;  /* 0x0000106b0c00d986 */ /* 0x000fe2000c101110 */
[----:B------:R-:W-:Y:S02]  /*7850*/  ISETP.LT.OR P5, PT, R33, 0x19, !P0 ;  /* 0x000000192100780c */ /* 0x000fe400047a1670 */
[----:B------:R-:W-:Y:S01]  /*7860*/  F2FP.SATFINITE.E5M2.F32.PACK_AB_MERGE_C R17, RZ, R20, RZ ;  /* 0x00000014ff11723e */ /* 0x000fe200048060ff */
[----:B------:R-:W-:Y:S01]  /*7870*/  @!P4 STG.E.U8 desc[UR16][R10.64+0x10], R105 ;  /* 0x000010690a00c986 */ /* 0x000fe2000c101110 */
[----:B0-----:R-:W-:-:S02]  /*7880*/  F2FP.SATFINITE.E5M2.F32.PACK_AB_MERGE_C R7, RZ, R102, RZ ;  /* 0x00000066ff07723e */ /* 0x001fc400048060ff */
[C---:B------:R-:W-:Y:S02]  /*7890*/  ISETP.LT.OR P4, PT, R33.reuse, 0x19, !P1 ;  /* 0x000000192100780c */ /* 0x040fe40004f81670 */
[----:B-1----:R-:W-:Y:S01]  /*78a0*/  F2FP.SATFINITE.E5M2.F32.PACK_AB_MERGE_C R15, RZ, R98, RZ ;  /* 0x00000062ff0f723e */ /* 0x002fe200048060ff */
[----:B------:R0:W-:Y:S01]  /*78b0*/  @!P6 STG.E.U8 desc[UR16][R10.64+0x11], R7 ;  /* 0x000011070a00e986 */ /* 0x0001e2000c101110 */
[----:B------:R-:W-:-:S03]  /*78c0*/  ISETP.LT.OR P6, PT, R33, 0x1a, !P1 ;  /* 0x0000001a2100780c */ /* 0x000fc60004fc1670 */
[----:B------:R1:W-:Y:S01]  /*78d0*/  @!P2 STG.E.U8 desc[UR16][R12.64+0x19], R15 ;  /* 0x0000190f0c00a986 */ /* 0x0003e2000c101110 */
[----:B------:R-:W-:-:S03]  /*78e0*/  ISETP.LT.OR P2, PT, R33, 0x22, !P0 ;  /* 0x000000222100780c */ /* 0x000fc60004741670 */
[----:B------:R-:W-:Y:S01]  /*78f0*/  @!P5 STG.E.U8 desc[UR16][R12.64+0x18], R103 ;  /* 0x000018670c00d986 */ /* 0x000fe2000c101110 */
[C---:B------:R-:W-:Y:S02]  /*7900*/  ISETP.LT.OR P5, PT, R33.reuse, 0x21, !P0 ;  /* 0x000000212100780c */ /* 0x040fe400047a1670 */
[----:B0-----:R-:W-:Y:S01]  /*7910*/  F2FP.SATFINITE.E5M2.F32.PACK_AB_MERGE_C R7, RZ, R96, RZ ;  /* 0x00000060ff07723e */ /* 0x001fe200048060ff */
[----:B------:R-:W-:Y:S01]  /*7920*/  @!P4 STG.E.U8 desc[UR16][R10.64+0x18], R101 ;  /* 0x000018650a00c986 */ /* 0x000fe2000c101110 */
        /* <DEDUP_REMOVED lines=25> */
[C---:B------:R-:W-:Y:S02]  /*7ac0*/  ISETP.LT.OR P2, PT, R33.reuse, 0x39, !P0 ;  /* 0x000000392100780c */ /* 0x040fe40004741670 */
[C---:B------:R-:W-:Y:S01]  /*7ad0*/  ISETP.LT.OR P0, PT, R33.reuse, 0x3a, !P0 ;  /* 0x0000003a2100780c */ /* 0x040fe20004701670 */
[----:B------:R1:W-:Y:S01]  /*7ae0*/  @!P5 STG.E.U8 desc[UR16][R12.64+0x30], R91 ;  /* 0x0000305b0c00d986 */ /* 0x0003e2000c101110 */
[C---:B------:R-:W-:Y:S02]  /*7af0*/  ISETP.LT.OR P5, PT, R33.reuse, 0x39, !P1 ;  /* 0x000000392100780c */ /* 0x040fe40004fa1670 */
[----:B------:R-:W-:Y:S01]  /*7b00*/  ISETP.LT.OR P1, PT, R33, 0x3a, !P1 ;  /* 0x0000003a2100780c */ /* 0x000fe20004f21670 */
[----:B------:R1:W-:Y:S01]  /*7b10*/  @!P4 STG.E.U8 desc[UR16][R10.64+0x30], R89 ;  /* 0x000030590a00c986 */ /* 0x0003e2000c101110 */
[----:B0-----:R-:W-:-:S05]  /*7b20*/  F2FP.SATFINITE.E5M2.F32.PACK_AB_MERGE_C R7, RZ, R22, RZ ;  /* 0x00000016ff07723e */ /* 0x001fca00048060ff */
[----:B------:R1:W-:Y:S04]  /*7b30*/  @!P6 STG.E.U8 desc[UR16][R10.64+0x31], R7 ;  /* 0x000031070a00e986 */ /* 0x0003e8000c101110 */
[----:B------:R1:W-:Y:S04]  /*7b40*/  @!P2 STG.E.U8 desc[UR16][R12.64+0x38], R19 ;  /* 0x000038130c00a986 */ /* 0x0003e8000c101110 */
[----:B------:R1:W-:Y:S04]  /*7b50*/  @!P0 STG.E.U8 desc[UR16][R12.64+0x39], R15 ;  /* 0x0000390f0c008986 */ /* 0x0003e8000c101110 */
[----:B------:R1:W-:Y:S04]  /*7b60*/  @!P5 STG.E.U8 desc[UR16][R10.64+0x38], R21 ;  /* 0x000038150a00d986 */ /* 0x0003e8000c101110 */
[----:B------:R1:W-:Y:S02]  /*7b70*/  @!P1 STG.E.U8 desc[UR16][R10.64+0x39], R17 ;  /* 0x000039110a009986 */ /* 0x0003e4000c101110 */
.L_x_168:
[----:B------:R-:W-:Y:S05]  /*7b80*/  BSYNC B0 ;  /* 0x0000000000007941 */ /* 0x000fea0003800000 */
.L_x_38:
[----:B------:R-:W-:Y:S01]  /*7b90*/  ULDC UR6, c[0x0][0xc] ;  /* 0x0000030000067ab9 */ /* 0x000fe20000000800 */
[----:B------:R-:W-:Y:S01]  /*7ba0*/  ULDC UR7, c[0x0][0x10] ;  /* 0x0000040000077ab9 */ /* 0x000fe20000000800 */
[----:B01---5:R-:W0:Y:S01]  /*7bb0*/  LDC R7, c[0x0][0x14] ;  /* 0x00000500ff077b82 */ /* 0x023e220000000800 */
[----:B------:R-:W-:Y:S01]  /*7bc0*/  UIMAD.WIDE.U32 UR6, UR6, UR7, URZ ;  /* 0x00000007060672a5 */ /* 0x000fe2000f8e003f */
[----:B------:R-:W-:Y:S01]  /*7bd0*/  PRMT R10, RZ, 0x7610, R10 ;  /* 0x00007610ff0a7816 */ /* 0x000fe2000000000a */
[----:B------:R-:W-:-:S04]  /*7be0*/  IMAD.MOV.U32 R11, RZ, RZ, -0x1 ;  /* 0xffffffffff0b7424 */ /* 0x000fc800078e00ff */
[----:B0-----:R-:W-:-:S04]  /*7bf0*/  IMAD.WIDE.U32 R2, R7, UR6, R2 ;  /* 0x0000000607027c25 */ /* 0x001fc8000f8e0002 */
[----:B------:R-:W-:Y:S01]  /*7c00*/  IMAD R7, R7, UR7, RZ ;  /* 0x0000000707077c24 */ /* 0x000fe2000f8e02ff */
[----:B------:R-:W-:Y:S02]  /*7c10*/  ULDC.64 UR6, c[0x0][0x650] ;  /* 0x0001940000067ab9 */ /* 0x000fe40000000a00 */
[----:B------:R-:W-:Y:S01]  /*7c20*/  ISETP.GE.U32.AND P0, PT, R2, UR6, PT ;  /* 0x0000000602007c0c */ /* 0x000fe2000bf06070 */
[----:B------:R-:W-:Y:S02]  /*7c30*/  IMAD.IADD R3, R3, 0x1, R7 ;  /* 0x0000000103037824 */ /* 0x000fe400078e0207 */
[----:B------:R-:W-:-:S03]  /*7c40*/  IMAD.MOV.U32 R7, RZ, RZ, -0x1 ;  /* 0xffffffffff077424 */ /* 0x000fc600078e00ff */
[----:B------:R-:W-:-:S13]  /*7c50*/  ISETP.GE.U32.AND.EX P0, PT, R3, UR7, PT, P0 ;  /* 0x0000000703007c0c */ /* 0x000fda000bf06100 */
[----:B------:R-:W-:Y:S05]  /*7c60*/  @P0 BRA `(.L_x_169) ;  /* 0x0000000400600947 */ /* 0x000fea0003800000 */
[----:B------:R-:W0:Y:S01]  /*7c70*/  S2R R22, SR_CTAID.X ;  /* 0x0000000000167919 */ /* 0x000e220000002500 */
[----:B------:R-:W1:Y:S01]  /*7c80*/  LDC.64 R16, c[0x0][0x628] ;  /* 0x00018a00ff107b82 */ /* 0x000e620000000a00 */
[----:B------:R-:W-:Y:S01]  /*7c90*/  ULDC UR6, c[0x0][0x150] ;  /* 0x0000540000067ab9 */ /* 0x000fe20000000800 */
[----:B--234-:R-:W-:Y:S01]  /*7ca0*/  IMAD.MOV.U32 R14, RZ, RZ, R2 ;  /* 0x000000ffff0e7224 */ /* 0x01cfe200078e0002 */
[----:B------:R-:W2:Y:S01]  /*7cb0*/  S2R R24, SR_CTAID.Y ;  /* 0x0000000000187919 */ /* 0x000ea20000002600 */
[----:B------:R-:W-:-:S04]  /*7cc0*/  IMAD.MOV.U32 R15, RZ, RZ, R3 ;  /* 0x000000ffff0f7224 */ /* 0x000fc800078e0003 */
[----:B------:R-:W3:Y:S08]  /*7cd0*/  LDC R25, c[0x0][0x144] ;  /* 0x00005100ff197b82 */ /* 0x000ef00000000800 */
[----:B------:R-:W4:Y:S08]  /*7ce0*/  LDC R18, c[0x0][0x630] ;  /* 0x00018c00ff127b82 */ /* 0x000f300000000800 */
[----:B------:R-:W2:Y:S01]  /*7cf0*/  LDC.64 R20, c[0x0][0x620] ;  /* 0x00018800ff147b82 */ /* 0x000ea20000000a00 */
[----:B-1----:R-:W-:-:S04]  /*7d00*/  ISETP.NE.U32.AND P0, PT, R16, RZ, PT ;  /* 0x000000ff1000720c */ /* 0x002fc80003f05070 */
[----:B------:R-:W-:Y:S02]  /*7d10*/  ISETP.NE.AND.EX P0, PT, R17, RZ, PT, P0 ;  /* 0x000000ff1100720c */ /* 0x000fe40003f05300 */
[----:B0-----:R-:W-:-:S05]  /*7d20*/  I2FP.F32.U32 R7, R22 ;  /* 0x0000001600077245 */ /* 0x001fca0000201000 */
[----:B------:R-:W-:-:S04]  /*7d30*/  FMUL R7, R7, UR6 ;  /* 0x0000000607077c20 */ /* 0x000fc80008400000 */
[----:B------:R0:W1:Y:S02]  /*7d40*/  F2I.U32.TRUNC.NTZ R23, R7 ;  /* 0x0000000700177305 */ /* 0x000064000020f000 */
[----:B---34-:R-:W-:Y:S05]  /*7d50*/  @!P0 BRA `(.L_x_170) ;  /* 0x0000000000288947 */ /* 0x018fea0003800000 */
[----:B0-----:R-:W0:Y:S02]  /*7d60*/  LDC R7, c[0x0][0x634] ;  /* 0x00018d00ff077b82 */ /* 0x001e240000000800 */
        /* <DEDUP_REMOVED lines=9> */
.L_x_170:
[-CC-:B------:R-:W-:Y:S01]  /*7e00*/  SHF.R.U64 R19, R14, R18.reuse, R15.reuse ;  /* 0x000000120e137219 */ /* 0x180fe2000000120f */
[----:B------:R-:W3:Y:S01]  /*7e10*/  LDC.64 R30, c[0x0][0x640] ;  /* 0x00019000ff1e7b82 */ /* 0x000ee20000000a00 */
[----:B0-----:R-:W-:Y:S01]  /*7e20*/  SHF.R.U32.HI R7, RZ, R18, R15 ;  /* 0x00000012ff077219 */ /* 0x001fe2000001160f */
[----:B-1----:R-:W-:Y:S01]  /*7e30*/  IMAD.MOV R23, RZ, RZ, -R23 ;  /* 0x000000ffff177224 */ /* 0x002fe200078e0a17 */
[----:B------:R-:W-:Y:S01]  /*7e40*/  IADD3 R13, P0, RZ, -R19, RZ ;  /* 0x80000013ff0d7210 */ /* 0x000fe20007f1e0ff */
[----:B------:R-:W-:Y:S02]  /*7e50*/  ULDC UR6, c[0x0][0x154] ;  /* 0x0000550000067ab9 */ /* 0x000fe40000000800 */
[----:B------:R-:W-:Y:S02]  /*7e60*/  IMAD R25, R25, R23, R22 ;  /* 0x0000001719197224 */ /* 0x000fe400078e0216 */
[----:B------:R-:W0:Y:S01]  /*7e70*/  LDC R14, c[0x0][0x618] ;  /* 0x00018600ff0e7b82 */ /* 0x000e220000000800 */
[----:B------:R-:W-:-:S02]  /*7e80*/  IMAD.X R7, RZ, RZ, ~R7, P0 ;  /* 0x000000ffff077224 */ /* 0x000fc400000e0e07 */
[----:B--2---:R-:W-:-:S04]  /*7e90*/  IMAD.WIDE.U32 R10, R13, R20, R2 ;  /* 0x000000140d0a7225 */ /* 0x004fc800078e0002 */
[----:B------:R-:W-:Y:S01]  /*7ea0*/  IMAD R12, R7, R20, RZ ;  /* 0x00000014070c7224 */ /* 0x000fe200078e02ff */
[----:B------:R-:W1:Y:S03]  /*7eb0*/  LDC R26, c[0x0][0x608] ;  /* 0x00018200ff1a7b82 */ /* 0x000e660000000800 */
[----:B------:R-:W-:Y:S02]  /*7ec0*/  IMAD R7, R13, R21, R12 ;  /* 0x000000150d077224 */ /* 0x000fe400078e020c */
[----:B------:R-:W-:Y:S02]  /*7ed0*/  IMAD.MOV.U32 R13, RZ, RZ, 0x1 ;  /* 0x00000001ff0d7424 */ /* 0x000fe400078e00ff */
[----:B------:R-:W-:Y:S01]  /*7ee0*/  IMAD.IADD R7, R11, 0x1, R7 ;  /* 0x000000010b077824 */ /* 0x000fe200078e0207 */
[----:B------:R-:W2:Y:S01]  /*7ef0*/  LDC R28, c[0x0][0x658] ;  /* 0x00019600ff1c7b82 */ /* 0x000ea20000000800 */
[----:B------:R-:W-:-:S02]  /*7f00*/  I2FP.F32.U32 R11, R24 ;  /* 0x00000018000b7245 */ /* 0x000fc40000201000 */
[----:B---3--:R-:W-:-:S03]  /*7f10*/  ISETP.NE.U32.AND P0, PT, R30, RZ, PT ;  /* 0x000000ff1e00720c */ /* 0x008fc60003f05070 */
[----:B------:R-:W-:Y:S01]  /*7f20*/  FMUL R12, R11, UR6 ;  /* 0x000000060b0c7c20 */ /* 0x000fe20008400000 */
[----:B------:R-:W-:Y:S01]  /*7f30*/  ISETP.NE.AND.EX P0, PT, R31, RZ, PT, P0 ;  /* 0x000000ff1f00720c */ /* 0x000fe20003f05300 */
[----:B------:R-:W3:Y:S01]  /*7f40*/  LDC R23, c[0x0][0x148] ;  /* 0x00005200ff177b82 */ /* 0x000ee20000000800 */
[-CC-:B0-----:R-:W-:Y:S01]  /*7f50*/  SHF.R.U64 R18, R10, R14.reuse, R7.reuse ;  /* 0x0000000e0a127219 */ /* 0x181fe20000001207 */
[----:B------:R0:W4:Y:S01]  /*7f60*/  F2I.U32.TRUNC.NTZ R20, R12 ;  /* 0x0000000c00147305 */ /* 0x000122000020f000 */
[----:B------:R-:W-:Y:S01]  /*7f70*/  SHF.R.U32.HI R7, RZ, R14, R7 ;  /* 0x0000000eff077219 */ /* 0x000fe20000011607 */
[----:B------:R-:W-:-:S04]  /*7f80*/  IMAD.MOV.U32 R11, RZ, RZ, -0x1 ;  /* 0xffffffffff0b7424 */ /* 0x000fc800078e00ff */
[----:B------:R-:W0:Y:S01]  /*7f90*/  LDC R22, c[0x0][0x600] ;  /* 0x00018000ff167b82 */ /* 0x000e220000000800 */
[-CC-:B-1----:R-:W-:Y:S02]  /*7fa0*/  SHF.R.U64 R16, R18, R26.reuse, R7.reuse ;  /* 0x0000001a12107219 */ /* 0x182fe40000001207 */
[----:B------:R-:W-:-:S05]  /*7fb0*/  SHF.R.U32.HI R7, RZ, R26, R7 ;  /* 0x0000001aff077219 */ /* 0x000fca0000011607 */
[----:B------:R-:W1:Y:S01]  /*7fc0*/  LDC R29, c[0x0][0x648] ;  /* 0x00019200ff1d7b82 */ /* 0x000e620000000800 */
[-C--:B--2---:R-:W-:Y:S02]  /*7fd0*/  SHF.L.U32 R10, R11, R28.reuse, RZ ;  /* 0x0000001c0b0a7219 */ /* 0x084fe400000006ff */
[-CC-:B------:R-:W-:Y:S02]  /*7fe0*/  SHF.R.U64 R21, R16, R28.reuse, R7.reuse ;  /* 0x0000001c10157219 */ /* 0x180fe40000001207 */
[----:B------:R-:W-:Y:S02]  /*7ff0*/  SHF.R.U32.HI R11, RZ, R28, R7 ;  /* 0x0000001cff0b7219 */ /* 0x000fe40000011607 */
[----:B------:R-:W-:Y:S01]  /*8000*/  LOP3.LUT R27, RZ, R10, RZ, 0x33, !PT ;  /* 0x0000000aff1b7212 */ /* 0x000fe200078e33ff */
[----:B------:R-:W2:Y:S01]  /*8010*/  LDC R33, c[0x0][0x638] ;  /* 0x00018e00ff217b82 */ /* 0x000ea20000000800 */
[----:B------:R-:W-:Y:S01]  /*8020*/  SHF.L.U32 R28, R13, R28, RZ ;  /* 0x0000001c0d1c7219 */ /* 0x000fe200000006ff */
[----:B------:R-:W-:-:S06]  /*8030*/  IMAD.MOV.U32 R10, RZ, RZ, R21 ;  /* 0x000000ffff0a7224 */ /* 0x000fcc00078e0015 */
[----:B------:R-:W0:Y:S01]  /*8040*/  LDC R34, c[0x0][0x610] ;  /* 0x00018400ff227b82 */ /* 0x000e220000000800 */
[----:B----4-:R-:W-:Y:S05]  /*8050*/  @!P0 BRA `(.L_x_171) ;  /* 0x0000000000288947 */ /* 0x010fea0003800000 */
[----:B------:R-:W4:Y:S02]  /*8060*/  LDC R10, c[0x0][0x64c] ;  /* 0x00019300ff0a7b82 */ /* 0x000f240000000800 */
[----:B----4-:R-:W-:-:S05]  /*8070*/  IADD3 R7, P0, R21, R10, RZ ;  /* 0x0000000a15077210 */ /* 0x010fca0007f1e0ff */
[----:B------:R-:W-:-:S04]  /*8080*/  IMAD.X R17, RZ, RZ, R11, P0 ;  /* 0x000000ffff117224 */ /* 0x000fc800000e060b */
[----:B------:R-:W-:-:S04]  /*8090*/  IMAD.WIDE.U32 R10, R17, R30, RZ ;  /* 0x0000001e110a7225 */ /* 0x000fc800078e00ff */
[----:B0-----:R-:W-:-:S04]  /*80a0*/  IMAD.WIDE.U32 R12, P0, R7, R31, R10 ;  /* 0x0000001f070c7225 */ /* 0x001fc8000780000a */
[----:B------:R-:W-:-:S04]  /*80b0*/  IMAD.WIDE.U32 R10, R7, R30, RZ ;  /* 0x0000001e070a7225 */ /* 0x000fc800078e00ff */
[----:B------:R-:W-:Y:S01]  /*80c0*/  IMAD.X R15, RZ, RZ, RZ, P0 ;  /* 0x000000ffff0f7224 */ /* 0x000fe200000e06ff */
[----:B------:R-:W-:Y:S01]  /*80d0*/  IADD3 RZ, P0, R11, R12, RZ ;  /* 0x0000000c0bff7210 */ /* 0x000fe20007f1e0ff */
[----:B------:R-:W-:-:S04]  /*80e0*/  IMAD.MOV.U32 R14, RZ, RZ, R13 ;  /* 0x000000ffff0e7224 */ /* 0x000fc800078e000d */
[----:B------:R-:W-:-:S08]  /*80f0*/  IMAD.WIDE.U32.X R10, R17, R31, R14, P0 ;  /* 0x0000001f110a7225 */ /* 0x000fd000000e040e */
.L_x_171:
[----:B-1----:R-:W-:Y:S01]  /*8100*/  SHF.R.U64 R7, R10, R29, R11 ;  /* 0x0000001d0a077219 */ /* 0x002fe2000000120b */
[----:B0-----:R-:W-:Y:S01]  /*8110*/  VIADD R11, R22, 0xffffffff ;  /* 0xffffffff160b7836 */ /* 0x001fe20000000000 */
[----:B------:R-:W-:Y:S01]  /*8120*/  LOP3.LUT R32, R16, R27, RZ, 0xc0, !PT ;  /* 0x0000001b10207212 */ /* 0x000fe200078ec0ff */
[----:B------:R-:W-:Y:S02]  /*8130*/  IMAD.MOV R20, RZ, RZ, -R20 ;  /* 0x000000ffff147224 */ /* 0x000fe400078e0a14 */
[----:B------:R-:W-:Y:S01]  /*8140*/  IMAD.MOV R10, RZ, RZ, -R7 ;  /* 0x000000ffff0a7224 */ /* 0x000fe200078e0a07 */
[----:B------:R-:W-:Y:S01]  /*8150*/  LOP3.LUT R18, R18, R11, RZ, 0xc0, !PT ;  /* 0x0000000b12127212 */ /* 0x000fe200078ec0ff */
[----:B------:R-:W-:Y:S02]  /*8160*/  IMAD R32, R28, R7, R32 ;  /* 0x000000071c207224 */ /* 0x000fe400078e0220 */
[----:B---3--:R-:W-:Y:S02]  /*8170*/  @P3 IMAD R25, R23, R20, R24 ;  /* 0x0000001417193224 */ /* 0x008fe400078e0218 */
[----:B--2---:R-:W-:-:S02]  /*8180*/  IMAD R7, R10, R33, R21 ;  /* 0x000000210a077224 */ /* 0x004fc400078e0215 */
[----:B------:R-:W-:Y:S02]  /*8190*/  IMAD R32, R32, R34, R25 ;  /* 0x0000002220207224 */ /* 0x000fe400078e0219 */
[----:B------:R-:W-:Y:S02]  /*81a0*/  IMAD R7, R7, R22, R18 ;  /* 0x0000001607077224 */ /* 0x000fe400078e0212 */
[----:B------:R-:W-:-:S03]  /*81b0*/  IMAD.MOV.U32 R10, RZ, RZ, 0x1 ;  /* 0x00000001ff0a7424 */ /* 0x000fc600078e00ff */
[----:B------:R-:W-:Y:S02]  /*81c0*/  SEL R11, R7, R32, !P3 ;  /* 0x00000020070b7207 */ /* 0x000fe40005800000 */
[----:B------:R-:W-:Y:S01]  /*81d0*/  SEL R32, R32, R7, !P3 ;  /* 0x0000000720207207 */ /* 0x000fe20005800000 */
[----:B------:R-:W-:-:S07]  /*81e0*/  IMAD.MOV.U32 R7, RZ, RZ, R19 ;  /* 0x000000ffff077224 */ /* 0x000fce00078e0013 */
.L_x_169:
[----:B------:R-:W-:Y:S01]  /*81f0*/  LOP3.LUT P0, RZ, R10, 0xff, RZ, 0xc0, !PT ;  /* 0x000000ff0aff7812 */ /* 0x000fe2000780c0ff */
[----:B------:R-:W-:-:S12]  /*8200*/  IMAD.MOV.U32 R10, RZ, RZ, R32 ;  /* 0x000000ffff0a7224 */ /* 0x000fd800078e0020 */
[----:B------:R-:W-:Y:S05]  /*8210*/  @P0 BRA `(.L_x_172) ;  /* 0xffffff9000380947 */ /* 0x000fea000383ffff */
[----:B------:R-:W-:Y:S05]  /*8220*/  EXIT ;  /* 0x000000000000794d */ /* 0x000fea0003800000 */
.L_x_8:
        /* <DEDUP_REMOVED lines=26> */
.L_x_174:
[----:B------:R-:W0:Y:S01]  /*83d0*/  LDC.64 R28, c[0x0][0x640] ;  /* 0x00019000ff1c7b82 */ /* 0x000e220000000a00 */
[-CC-:B------:R-:W-:Y:S01]  /*83e0*/  SHF.R.U64 R21, R16, R6.reuse, R17.reuse ;  /* 0x0000000610157219 */ /* 0x180fe20000001211 */
[----:B------:R-:W-:Y:S01]  /*83f0*/  IMAD.MOV.U32 R31, RZ, RZ, 0x1 ;  /* 0x00000001ff1f7424 */ /* 0x000fe200078e00ff */
[----:B------:R-:W-:Y:S02]  /*8400*/  SHF.R.U32.HI R5, RZ, R6, R17 ;  /* 0x00000006ff057219 */ /* 0x000fe40000011611 */
        /* <DEDUP_REMOVED lines=9> */
[----:B0-----:R-:W-:Y:S01]  /*84a0*/  ISETP.NE.U32.AND P0, PT, R28, RZ, PT ;  /* 0x000000ff1c00720c */ /* 0x001fe20003f05070 */
[----:B------:R-:W-:-:S03]  /*84b0*/  IMAD.MOV.U32 R11, RZ, RZ, -0x1 ;  /* 0xffffffffff0b7424 */ /* 0x000fc600078e00ff */
[----:B------:R-:W-:Y:S02]  /*84c0*/  ISETP.NE.AND.EX P0, PT, R29, RZ, PT, P0 ;  /* 0x000000ff1d00720c */ /* 0x000fe40003f05300 */
[----:B------:R-:W0:Y:S01]  /*84d0*/  LDC R24, c[0x0][0x600] ;  /* 0x00018000ff187b82 */ /* 0x000e220000000800 */
[-CC-:B-1----:R-:W-:Y:S02]  /*84e0*/  SHF.R.U64 R18, R10, R14.reuse, R5.reuse ;  /* 0x0000000e0a127219 */ /* 0x182fe40000001205 */
[----:B------:R-:W-:-:S05]  /*84f0*/  SHF.R.U32.HI R5, RZ, R14, R5 ;  /* 0x0000000eff057219 */ /* 0x000fca0000011605 */
        /* <DEDUP_REMOVED lines=21> */
.L_x_175:
[----:B-1----:R-:W-:Y:S01]  /*8650*/  SHF.R.U64 R6, R10, R25, R11 ;  /* 0x000000190a067219 */ /* 0x002fe2000000120b */
[----:B0-----:R-:W-:Y:S01]  /*8660*/  VIADD R11, R24, 0xffffffff ;  /* 0xffffffff180b7836 */ /* 0x001fe20000000000 */
[----:B------:R-:W-:Y:S01]  /*8670*/  SHF.L.U32 R9, R31, R26, RZ ;  /* 0x0000001a1f097219 */ /* 0x000fe200000006ff */
[----:B------:R-:W-:Y:S01]  /*8680*/  @P3 IMAD R12, R13, R20, R8 ;  /* 0x000000140d0c3224 */ /* 0x000fe200078e0208 */
[----:B------:R-:W-:Y:S01]  /*8690*/  LOP3.LUT R5, R22, R33, RZ, 0xc0, !PT ;  /* 0x0000002116057212 */ /* 0x000fe200078ec0ff */
[----:B------:R-:W-:Y:S01]  /*86a0*/  IMAD.MOV R10, RZ, RZ, -R6 ;  /* 0x000000ffff0a7224 */ /* 0x000fe200078e0a06 */
[----:B------:R-:W-:Y:S01]  /*86b0*/  LOP3.LUT R18, R18, R11, RZ, 0xc0, !PT ;  /* 0x0000000b12127212 */ /* 0x000fe200078ec0ff */
[----:B------:R-:W-:Y:S02]  /*86c0*/  IMAD.MOV.U32 R8, RZ, RZ, 0x1 ;  /* 0x00000001ff087424 */ /* 0x000fe400078e00ff */
[----:B------:R-:W-:Y:S02]  /*86d0*/  IMAD R9, R9, R6, R5 ;  /* 0x0000000609097224 */ /* 0x000fe400078e0205 */
[----:B--2---:R-:W-:-:S02]  /*86e0*/  IMAD R5, R10, R27, R23 ;  /* 0x0000001b0a057224 */ /* 0x004fc400078e0217 */
[----:B---3--:R-:W-:Y:S02]  /*86f0*/  IMAD R6, R9, R30, R12 ;  /* 0x0000001e09067224 */ /* 0x008fe400078e020c */
[----:B------:R-:W-:Y:S01]  /*8700*/  IMAD R9, R5, R24, R18 ;  /* 0x0000001805097224 */ /* 0x000fe200078e0212 */
[----:B------:R-:W-:Y:S01]  /*8710*/  PRMT R5, R8, 0x7610, R5 ;  /* 0x0000761008057816 */ /* 0x000fe20000000005 */
[----:B------:R-:W-:-:S03]  /*8720*/  IMAD.MOV.U32 R16, RZ, RZ, R21 ;  /* 0x000000ffff107224 */ /* 0x000fc600078e0015 */
[----:B------:R-:W-:Y:S02]  /*8730*/  SEL R17, R9, R6, !P3 ;  /* 0x0000000609117207 */ /* 0x000fe40005800000 */
[----:B------:R-:W-:-:S07]  /*8740*/  SEL R6, R6, R9, !P3 ;  /* 0x0000000906067207 */ /* 0x000fce0005800000 */
.L_x_173:
[----:B------:R-:W-:-:S08]  /*8750*/  NOP ;  /* 0x0000000000007918 */ /* 0x000fd00000000000 */
[----:B------:R-:W0:-:S00]  /*8760*/  USETMAXREG.DEALLOC.CTAPOOL 0x28 ;  /* 0x00000028000079c8 */ /* 0x000e0000080e0500 */
[----:B0-----:R-:W-:-:S13]  /*8770*/  ISETP.NE.AND P0, PT, R7, RZ, PT ;  /* 0x000000ff0700720c */ /* 0x001fda0003f05270 */
[----:B------:R-:W-:Y:S05]  /*8780*/  @P0 EXIT ;  /* 0x000000000000094d */ /* 0x000fea0003800000 */
[----:B------:R-:W-:Y:S01]  /*8790*/  LOP3.LUT P0, RZ, R5, 0xff, RZ, 0xc0, !PT ;  /* 0x000000ff05ff7812 */ /* 0x000fe2000780c0ff */
[----:B------:R-:W-:Y:S02]  /*87a0*/  IMAD.MOV.U32 R11, RZ, RZ, 0x1 ;  /* 0x00000001ff0b7424 */ /* 0x000fe400078e00ff */
[----:B------:R-:W-:-:S10]  /*87b0*/  IMAD.MOV.U32 R15, RZ, RZ, RZ ;  /* 0x000000ffff0f7224 */ /* 0x000fd400078e00ff */
[----:B------:R-:W-:Y:S05]  /*87c0*/  @!P0 BRA `(.L_x_176) ;  /* 0x0000000c00888947 */ /* 0x000fea0003800000 */
[----:B------:R-:W0:Y:S01]  /*87d0*/  LDC R5, c[0x0][0x28c] ;  /* 0x0000a300ff057b82 */ /* 0x000e220000000800 */
[----:B------:R-:W-:Y:S01]  /*87e0*/  ULDC UR5, c[0x0][0x658] ;  /* 0x0001960000057ab9 */ /* 0x000fe20000000800 */
[----:B------:R-:W-:Y:S01]  /*87f0*/  UMOV UR11, 0xffffffff ;  /* 0xffffffff000b7882 */ /* 0x000fe20000000000 */
[----:B------:R-:W-:Y:S01]  /*8800*/  UMOV UR17, 0x1 ;  /* 0x0000000100117882 */ /* 0x000fe20000000000 */
[----:B------:R-:W-:Y:S01]  /*8810*/  USHF.L.U32 UR11, UR11, UR5, URZ ;  /* 0x000000050b0b7299 */ /* 0x000fe2000800063f */
[----:B------:R-:W-:Y:S01]  /*8820*/  BSSY B0, `(.L_x_176) ;  /* 0x00000dc000007945 */ /* 0x000fe20003800000 */
[----:B------:R-:W-:Y:S01]  /*8830*/  ULDC UR9, c[0x0][0xc] ;  /* 0x0000030000097ab9 */ /* 0x000fe20000000800 */
[----:B------:R-:W-:Y:S01]  /*8840*/  ULDC UR16, c[0x0][0x10] ;  /* 0x0000040000107ab9 */ /* 0x000fe20000000800 */
[----:B------:R-:W1:Y:S01]  /*8850*/  S2UR UR8, SR_CgaCtaId ;  /* 0x00000000000879c3 */ /* 0x000e620000008800 */
[----:B------:R-:W-:Y:S01]  /*8860*/  ULOP3.LUT UR13, URZ, UR11, URZ, 0x33, !UPT ;  /* 0x0000000b3f0d7292 */ /* 0x000fe2000f8e333f */
[----:B------:R-:W-:Y:S01]  /*8870*/  IMAD.MOV.U32 R13, RZ, RZ, 0x1 ;  /* 0x00000001ff0d7424 */ /* 0x000fe200078e00ff */
[----:B------:R-:W-:Y:S01]  /*8880*/  LOP3.LUT R14, R4, 0x2, RZ, 0xfc, !PT ;  /* 0x00000002040e7812 */ /* 0x000fe200078efcff */
[----:B------:R-:W-:Y:S01]  /*8890*/  IMAD.MOV.U32 R11, RZ, RZ, 0x1 ;  /* 0x00000001ff0b7424 */ /* 0x000fe200078e00ff */
[----:B------:R-:W-:Y:S01]  /*88a0*/  ULDC UR4, c[0x0][0x600] ;  /* 0x0001800000047ab9 */ /* 0x000fe20000000800 */
[----:B------:R-:W-:Y:S01]  /*88b0*/  IMAD.MOV.U32 R15, RZ, RZ, RZ ;  /* 0x000000ffff0f7224 */ /* 0x000fe200078e00ff */
[----:B------:R-:W-:Y:S01]  /*88c0*/  UMOV UR20, 0x11 ;  /* 0x0000001100147882 */ /* 0x000fe20000000000 */
[----:B------:R-:W-:-:S02]  /*88d0*/  UIADD3 UR4, UR4, -0x1, URZ ;  /* 0xffffffff04047890 */ /* 0x000fc4000fffe03f */
[----:B------:R-:W-:Y:S01]  /*88e0*/  USHF.L.U32 UR5, UR17, UR5, URZ ;  /* 0x0000000511057299 */ /* 0x000fe2000800063f */
[----:B------:R-:W-:Y:S01]  /*88f0*/  ULDC.64 UR28, c[0x0][0x198] ;  /* 0x00006600001c7ab9 */ /* 0x000fe20000000a00 */
[----:B0-----:R-:W-:-:S05]  /*8900*/  VIADD R5, R5, 0x3f ;  /* 0x0000003f05057836 */ /* 0x001fca0000000000 */
[----:B------:R-:W-:Y:S01]  /*8910*/  SHF.R.S32.HI R8, RZ, 0x1f, R5 ;  /* 0x0000001fff087819 */ /* 0x000fe20000011405 */
[----:B-1----:R-:W-:-:S03]  /*8920*/  USHF.R.U32.HI UR27, URZ, 0x2, UR8 ;  /* 0x000000023f1b7899 */ /* 0x002fc60008011608 */
[----:B------:R-:W-:Y:S01]  /*8930*/  LEA.HI R8, R8, R5, RZ, 0x6 ;  /* 0x0000000508087211 */ /* 0x000fe200078f30ff */
[----:B------:R-:W-:Y:S02]  /*8940*/  ULOP3.LUT UR10, UR8, 0x3, URZ, 0xc0, !UPT ;  /* 0x00000003080a7892 */ /* 0x000fe4000f8ec03f */
[----:B------:R-:W-:Y:S01]  /*8950*/  USHF.L.U32 UR6, UR8, 0x4, URZ ;  /* 0x0000000408067899 */ /* 0x000fe2000800063f */
[----:B------:R-:W-:Y:S01]  /*8960*/  SHF.R.S32.HI R10, RZ, 0x6, R8 ;  /* 0x00000006ff0a7819 */ /* 0x000fe20000011408 */
[----:B------:R-:W-:Y:S02]  /*8970*/  USHF.L.U32 UR7, UR8, 0xa, URZ ;  /* 0x0000000a08077899 */ /* 0x000fe4000800063f */
[----:B------:R-:W-:Y:S02]  /*8980*/  ULOP3.LUT UR8, UR8, 0xfffffffc, URZ, 0xc0, !UPT ;  /* 0xfffffffc08087892 */ /* 0x000fe4000f8ec03f */
[----:B------:R-:W-:Y:S01]  /*8990*/  UISETP.GT.U32.AND UP0, UPT, UR10, 0xffff, UPT ;  /* 0x0000ffff0a00788c */ /* 0x000fe2000bf04070 */
[----:B------:R-:W-:Y:S01]  /*89a0*/  VIADD R5, R10, 0x1 ;  /* 0x000000010a057836 */ /* 0x000fe20000000000 */
[----:B------:R-:W-:-:S02]  /*89b0*/  ULOP3.LUT UR12, UR8, 0x1, URZ, 0xfc, !UPT ;  /* 0x00000001080c7892 */ /* 0x000fc4000f8efc3f */
[----:B------:R-:W-:Y:S02]  /*89c0*/  ULOP3.LUT UR14, UR8, 0x2, URZ, 0xfc, !UPT ;  /* 0x00000002080e7892 */ /* 0x000fe4000f8efc3f */
[----:B------:R-:W-:Y:S02]  /*89d0*/  USHF.L.U32 UR11, UR17, UR8, URZ ;  /* 0x00000008110b7299 */ /* 0x000fe4000800063f */
[----:B------:R-:W-:Y:S02]  /*89e0*/  ULOP3.LUT UR15, UR8, 0x3, URZ, 0xfc, !UPT ;  /* 0x00000003080f7892 */ /* 0x000fe4000f8efc3f */
[----:B------:R-:W-:Y:S02]  /*89f0*/  UIMAD.WIDE.U32 UR8, UR9, UR16, URZ ;  /* 0x00000010090872a5 */ /* 0x000fe4000f8e003f */
[----:B------:R-:W-:Y:S02]  /*8a00*/  USHF.L.U32 UR12, UR17, UR12, URZ ;  /* 0x0000000c110c7299 */ /* 0x000fe4000800063f */
[----:B------:R-:W-:-:S02]  /*8a10*/  USHF.L.U32 UR14, UR17, UR14, URZ ;  /* 0x0000000e110e7299 */ /* 0x000fc4000800063f */
[----:B------:R-:W-:Y:S01]  /*8a20*/  USEL UR10, UR10, 0xffff, !UP0 ;  /* 0x0000ffff0a0a7887 */ /* 0x000fe2000c000000 */
[----:B------:R-:W-:Y:S01]  /*8a30*/  ULDC UR16, c[0x0][0x14] ;  /* 0x0000050000107ab9 */ /* 0x000fe20000000800 */
[----:B------:R-:W-:Y:S02]  /*8a40*/  USHF.L.U32 UR15, UR17, UR15, URZ ;  /* 0x0000000f110f7299 */ /* 0x000fe4000800063f */
[----:B------:R-:W-:Y:S02]  /*8a50*/  UIMAD.WIDE.U32 UR22, UR8, UR16, URZ ;  /* 0x00000010081672a5 */ /* 0x000fe4000f8e003f */
[----:B------:R-:W-:Y:S02]  /*8a60*/  UIMAD UR8, UR9, UR16, URZ ;  /* 0x00000010090872a4 */ /* 0x000fe4000f8e023f */
[----:B------:R-:W-:Y:S02]  /*8a70*/  ULOP3.LUT UR11, UR14, UR11, UR12, 0xfe, !UPT ;  /* 0x0000000b0e0b7292 */ /* 0x000fe4000f8efe0c */
[----:B------:R-:W-:-:S02]  /*8a80*/  ULOP3.LUT UR10, UR10, 0xffff, URZ, 0xc0, !UPT ;  /* 0x0000ffff0a0a7892 */ /* 0x000fc4000f8ec03f */
[----:B------:R-:W-:Y:S02]  /*8a90*/  ULOP3.LUT UR6, UR6, 0x30, URZ, 0xc0, !UPT ;  /* 0x0000003006067892 */ /* 0x000fe4000f8ec03f */
[----:B------:R-:W-:Y:S02]  /*8aa0*/  ULOP3.LUT UR7, UR7, 0xc00, URZ, 0xc0, !UPT ;  /* 0x00000c0007077892 */ /* 0x000fe4000f8ec03f */
[----:B------:R-:W-:Y:S02]  /*8ab0*/  UIADD3 UR14, UR23, UR8, URZ ;  /* 0x00000008170e7290 */ /* 0x000fe4000fffe03f */
[----:B------:R-:W-:Y:S02]  /*8ac0*/  ULOP3.LUT UR15, UR11, UR15, URZ, 0xfc, !UPT ;  /* 0x0000000f0b0f7292 */ /* 0x000fe4000f8efc3f */
[----:B------:R-:W-:-:S12]  /*8ad0*/  USHF.L.U32 UR20, UR20, UR10, URZ ;  /* 0x0000000a14147299 */ /* 0x000fd8000800063f */
.L_x_187:
[----:B------:R-:W-:-:S03]  /*8ae0*/  UMOV UR8, 0xffffffff ;  /* 0xffffffff00087882 */ /* 0x000fc60000000000 */
[----:B------:R-:W-:Y:S05]  /*8af0*/  BRA.DIV UR8, `(.L_x_177) ;  /* 0x0000001208a87947 */ /* 0x000fea000b800000 */
[----:B------:R-:W-:-:S13]  /*8b00*/  ELECT P0, URZ, PT ;  /* 0x00000000003f782f */ /* 0x000fda0003800000 */
.L_x_205:
[----:B------:R-:W0:Y:S01]  /*8b10*/  LDC R7, c[0x0][0x28c] ;  /* 0x0000a300ff077b82 */ /* 0x000e220000000800 */
[----:B------:R-:W-:Y:S01]  /*8b20*/  BSSY B1, `(.L_x_178) ;  /* 0x000003b000017945 */ /* 0x000fe20003800000 */
[----:B0-----:R-:W-:-:S13]  /*8b30*/  ISETP.LT.OR P0, PT, R7, 0x1, !P0 ;  /* 0x000000010700780c */ /* 0x001fda0004701670 */
[----:B------:R-:W-:Y:S05]  /*8b40*/  @P0 BRA `(.L_x_179) ;  /* 0x0000000000e00947 */ /* 0x000fea0003800000 */
[----:B------:R-:W-:Y:S01]  /*8b50*/  LEA R9, R6, UR27, 0x1 ;  /* 0x0000001b06097c11 */ /* 0x000fe2000f8e08ff */
[----:B------:R-:W-:Y:S01]  /*8b60*/  IMAD.MOV.U32 R21, RZ, RZ, RZ ;  /* 0x000000ffff157224 */ /* 0x000fe200078e00ff */
[----:B------:R-:W-:Y:S01]  /*8b70*/  LEA R17, R17, UR6, 0x6 ;  /* 0x0000000611117c11 */ /* 0x000fe2000f8e30ff */
[----:B------:R-:W-:Y:S02]  /*8b80*/  IMAD.MOV.U32 R6, RZ, RZ, R5 ;  /* 0x000000ffff067224 */ /* 0x000fe400078e0005 */
[----:B------:R-:W-:Y:S02]  /*8b90*/  IMAD.MOV.U32 R7, RZ, RZ, R11 ;  /* 0x000000ffff077224 */ /* 0x000fe400078e000b */
[----:B------:R-:W-:Y:S02]  /*8ba0*/  IMAD.MOV.U32 R8, RZ, RZ, R15 ;  /* 0x000000ffff087224 */ /* 0x000fe400078e000f */
[----:B------:R-:W-:-:S07]  /*8bb0*/  IMAD.SHL.U32 R18, R9, 0x80, RZ ;  /* 0x0000008009127824 */ /* 0x000fce00078e00ff */
.L_x_182:
[----:B------:R-:W0:Y:S01]  /*8bc0*/  S2R R12, SR_CgaCtaId ;  /* 0x00000000000c7919 */ /* 0x000e220000008800 */
[----:B------:R-:W-:Y:S02]  /*8bd0*/  MOV R9, 0x400 ;  /* 0x0000040000097802 */ /* 0x000fe40000000f00 */
[----:B------:R-:W-:Y:S02]  /*8be0*/  LOP3.LUT P1, RZ, R0, 0x7f, RZ, 0xc0, !PT ;  /* 0x0000007f00ff7812 */ /* 0x000fe4000782c0ff */
[----:B0-----:R-:W-:Y:S02]  /*8bf0*/  LEA R19, R12, R9, 0x18 ;  /* 0x000000090c137211 */ /* 0x001fe400078ec0ff */
[----:B------:R-:W-:-:S09]  /*8c00*/  SHF.L.U32 R9, R7, 0x1f, RZ ;  /* 0x0000001f07097819 */ /* 0x000fd200000006ff */
[----:B------:R-:W0:Y:S01]  /*8c10*/  @!P1 LDC R12, c[0x0][0x500] ;  /* 0x00014000ff0c9b82 */ /* 0x000e220000000800 */
[----:B------:R-:W-:-:S04]  /*8c20*/  IMAD R20, R8, 0x8, R19 ;  /* 0x0000000808147824 */ /* 0x000fc800078e0213 */
[----:B------:R-:W1:Y:S02]  /*8c30*/  SYNCS.PHASECHK.TRANS64.TRYWAIT P0, [R20+URZ+0x58], R9 ;  /* 0x00005809140075a7 */ /* 0x000e64000800017f */
[----:B-1----:R-:W-:Y:S05]  /*8c40*/  @!P0 BRA `(.L_x_180) ;  /* 0x0000001000748947 */ /* 0x002fea0003800000 */
.L_x_206:
[----:B-1----:R-:W-:Y:S01]  /*8c50*/  PRMT R9, R14, 0x9910, RZ ;  /* 0x000099100e097816 */ /* 0x002fe200000000ff */
[----:B0-----:R0:W-:Y:S03]  /*8c60*/  @!P1 SYNCS.ARRIVE.TRANS64 RZ, [R20+URZ], R12 ;  /* 0x0000000c14ff99a7 */ /* 0x0011e6000800003f */
[----:B------:R-:W-:-:S13]  /*8c70*/  ISETP.NE.AND P0, PT, R9, 0x2, PT ;  /* 0x000000020900780c */ /* 0x000fda0003f05270 */
[----:B0-----:R-:W-:Y:S05]  /*8c80*/  @P0 BRA `(.L_x_181) ;  /* 0x0000000000040947 */ /* 0x001fea0003800000 */
[----:B------:R-:W-:Y:S01]  /*8c90*/  BPT.TRAP 0x1 ;  /* 0x000000040000795c */ /* 0x000fe20000300000 */
.L_x_181:
[----:B------:R-:W-:Y:S01]  /*8ca0*/  LEA R9, R8, UR27, 0x1 ;  /* 0x0000001b08097c11 */ /* 0x000fe2000f8e08ff */
[----:B------:R-:W-:Y:S01]  /*8cb0*/  VIADD R6, R6, 0xffffffff ;  /* 0xffffffff06067836 */ /* 0x000fe20000000000 */
[----:B------:R-:W-:Y:S01]  /*8cc0*/  R2UR UR11, R8 ;  /* 0x00000000080b72ca */ /* 0x000fe200000e0000 */
[----:B------:R-:W-:Y:S01]  /*8cd0*/  UIADD3 UR16, UP0, UR28, 0xf0, URZ ;  /* 0x000000f01c107890 */ /* 0x000fe2000ff1e03f */
[----:B------:R-:W-:Y:S01]  /*8ce0*/  R2UR UR24, R19 ;  /* 0x00000000131872ca */ /* 0x000fe200000e0000 */
[----:B------:R-:W-:Y:S01]  /*8cf0*/  IMAD.U32 R9, R9, 0x2000, R19 ;  /* 0x0000200009097824 */ /* 0x000fe200078e0013 */
[----:B------:R-:W-:Y:S01]  /*8d00*/  R2UR UR25, R18 ;  /* 0x00000000121972ca */ /* 0x000fe200000e0000 */
[----:B------:R-:W-:Y:S01]  /*8d10*/  UIADD3 UR32, UP1, UR28, 0x1f0, URZ ;  /* 0x000001f01c207890 */ /* 0x000fe2000ff3e03f */
[----:B------:R-:W-:Y:S01]  /*8d20*/  R2UR UR9, R20 ;  /* 0x00000000140972ca */ /* 0x000fe200000e0000 */
[----:B------:R-:W-:Y:S01]  /*8d30*/  UIADD3.X UR17, URZ, UR29, URZ, UP0, !UPT ;  /* 0x0000001d3f117290 */ /* 0x000fe200087fe43f */
[----:B------:R-:W-:Y:S01]  /*8d40*/  R2UR UR8, R9 ;  /* 0x00000000090872ca */ /* 0x000fe200000e0000 */
[----:B------:R-:W-:Y:S01]  /*8d50*/  UPRMT UR21, URZ, 0x5410, UR20 ;  /* 0x000054103f157896 */ /* 0x000fe20008000014 */
[----:B------:R-:W-:Y:S01]  /*8d60*/  R2UR UR10, R21 ;  /* 0x00000000150a72ca */ /* 0x000fe200000e0000 */
[----:B------:R-:W-:Y:S01]  /*8d70*/  VIADD R8, R8, 0x1 ;  /* 0x0000000108087836 */ /* 0x000fe20000000000 */
[----:B------:R-:W-:Y:S01]  /*8d80*/  R2UR UR12, R16 ;  /* 0x00000000100c72ca */ /* 0x000fe200000e0000 */
[----:B------:R-:W-:Y:S01]  /*8d90*/  ULEA UR11, UR11, UR7, 0xc ;  /* 0x000000070b0b7291 */ /* 0x000fe2000f8e603f */
[----:B------:R-:W-:Y:S01]  /*8da0*/  R2UR UR26, R17 ;  /* 0x00000000111a72ca */ /* 0x000fe200000e0000 */
[----:B------:R-:W-:Y:S01]  /*8db0*/  UPRMT UR30, URZ, 0x5410, UR15 ;  /* 0x000054103f1e7896 */ /* 0x000fe2000800000f */
[----:B------:R-:W-:Y:S01]  /*8dc0*/  ISETP.GT.AND P1, PT, R6, 0x1, PT ;  /* 0x000000010600780c */ /* 0x000fe20003f24270 */
[----:B------:R-:W-:Y:S01]  /*8dd0*/  UIADD3 UR24, UR24, 0x2c180, UR11 ;  /* 0x0002c18018187890 */ /* 0x000fe2000fffe00b */
[----:B------:R-:W-:Y:S01]  /*8de0*/  ISETP.NE.AND P0, PT, R8, 0xb, PT ;  /* 0x0000000b0800780c */ /* 0x000fe20003f05270 */
[----:B------:R-:W-:Y:S01]  /*8df0*/  UIADD3.X UR33, URZ, UR29, URZ, UP1, !UPT ;  /* 0x0000001d3f217290 */ /* 0x000fe20008ffe43f */
[----:B------:R-:W-:Y:S01]  /*8e00*/  VIADD R21, R21, 0x40 ;  /* 0x0000004015157836 */ /* 0x000fe20000000000 */
[----:B------:R-:W-:Y:S01]  /*8e10*/  UIADD3 UR8, UR8, 0x180, URZ ;  /* 0x0000018008087890 */ /* 0x000fe2000fffe03f */
[----:B------:R-:W-:Y:S01]  /*8e20*/  SEL R12, RZ, 0x1, P0 ;  /* 0x00000001ff0c7807 */ /* 0x000fe20000000000 */
[----:B------:R-:W-:Y:S01]  /*8e30*/  UMOV UR18, 0x0 ;  /* 0x0000000000127882 */ /* 0x000fe20000000000 */
[----:B------:R-:W-:Y:S01]  /*8e40*/  UMOV UR19, 0x10000000 ;  /* 0x1000000000137882 */ /* 0x000fe20000000000 */
[----:B------:R-:W-:Y:S01]  /*8e50*/  UMOV UR11, UR25 ;  /* 0x00000019000b7c82 */ /* 0x000fe20008000000 */
[----:B------:R-:W-:-:S02]  /*8e60*/  LOP3.LUT R7, R7, R12, RZ, 0x3c, !PT ;  /* 0x0000000c07077212 */ /* 0x000fc400078e3cff */
[----:B------:R-:W-:Y:S02]  /*8e70*/  SEL R8, R8, RZ, P0 ;  /* 0x000000ff08087207 */ /* 0x000fe40000000000 */
[----:B------:R0:W-:Y:S02]  /*8e80*/  UTMALDG.3D.MULTICAST [UR8], [UR16], UR21, desc[UR18] ;  /* 0x00001208100073b4 */ /* 0x0001e40008011815 */
[----:B0-----:R-:W-:Y:S01]  /*8e90*/  UMOV UR8, UR24 ;  /* 0x0000001800087c82 */ /* 0x001fe20008000000 */
[----:B------:R-:W-:Y:S02]  /*8ea0*/  UMOV UR11, UR26 ;  /* 0x0000001a000b7c82 */ /* 0x000fe40008000000 */
[----:B------:R0:W-:Y:S02]  /*8eb0*/  UTMALDG.3D.MULTICAST [UR8], [UR32], UR30, desc[UR18] ;  /* 0x00001208200073b4 */ /* 0x0001e4000801181e */
[----:B0-----:R-:W-:Y:S05]  /*8ec0*/  @P1 BRA `(.L_x_182) ;  /* 0xfffffffc003c1947 */ /* 0x001fea000383ffff */
.L_x_179:
[----:B------:R-:W-:Y:S05]  /*8ed0*/  BSYNC B1 ;  /* 0x0000000000017941 */ /* 0x000fea0003800000 */
.L_x_178:
[----:B------:R-:W-:Y:S01]  /*8ee0*/  LOP3.LUT P1, RZ, R13, 0xff, RZ, 0xc0, !PT ;  /* 0x000000ff0dff7812 */ /* 0x000fe2000782c0ff */
[C---:B------:R-:W-:Y:S01]  /*8ef0*/  IMAD.IADD R15, R10.reuse, 0x1, R15 ;  /* 0x000000010a0f7824 */ /* 0x040fe200078e020f */
[----:B------:R-:W-:Y:S01]  /*8f00*/  ULDC.64 UR8, c[0x0][0x650] ;  /* 0x0001940000087ab9 */ /* 0x000fe20000000a00 */
[C---:B------:R-:W-:Y:S01]  /*8f10*/  ISETP.GE.U32.AND P2, PT, R10.reuse, 0xb, PT ;  /* 0x0000000b0a00780c */ /* 0x040fe20003f46070 */
[----:B------:R-:W-:Y:S01]  /*8f20*/  BSSY B1, `(.L_x_183) ;  /* 0x0000069000017945 */ /* 0x000fe20003800000 */
[----:B------:R-:W-:Y:S01]  /*8f30*/  IMAD.MOV.U32 R17, RZ, RZ, -0x1 ;  /* 0xffffffffff117424 */ /* 0x000fe200078e00ff */
[----:B------:R-:W-:Y:S01]  /*8f40*/  ISETP.GT.U32.AND P0, PT, R15, 0xa, PT ;  /* 0x0000000a0f00780c */ /* 0x000fe20003f04070 */
[----:B------:R-:W-:Y:S01]  /*8f50*/  IMAD.MOV.U32 R16, RZ, RZ, -0x1 ;  /* 0xffffffffff107424 */ /* 0x000fe200078e00ff */
[----:B------:R-:W-:Y:S02]  /*8f60*/  PRMT R13, RZ, 0x7610, R13 ;  /* 0x00007610ff0d7816 */ /* 0x000fe4000000000d */
[----:B------:R-:W-:-:S03]  /*8f70*/  ISETP.LT.U32.AND P0, PT, R10, 0xb, P0 ;  /* 0x0000000b0a00780c */ /* 0x000fc60000701070 */
[----:B------:R-:W0:Y:S01]  /*8f80*/  @P1 S2R R7, SR_CgaCtaId ;  /* 0x0000000000071919 */ /* 0x000e220000008800 */
[----:B------:R-:W-:-:S04]  /*8f90*/  @P1 MOV R6, 0x400 ;  /* 0x0000040000061802 */ /* 0x000fc80000000f00 */
[----:B0-----:R-:W-:Y:S01]  /*8fa0*/  @P1 LEA R8, R7, R6, 0x18 ;  /* 0x0000000607081211 */ /* 0x001fe200078ec0ff */
[----:B------:R-:W-:Y:S01]  /*8fb0*/  IMAD.WIDE.U32 R6, R15, -0x45d1745d, RZ ;  /* 0xba2e8ba30f067825 */ /* 0x000fe200078e00ff */
[----:B------:R-:W-:Y:S02]  /*8fc0*/  SEL R6, RZ, 0x1, !P0 ;  /* 0x00000001ff067807 */ /* 0x000fe40004000000 */
[----:B------:R0:W-:Y:S01]  /*8fd0*/  @P1 SYNCS.ARRIVE.TRANS64.A1T0 RZ, [R8+URZ+0xc8], RZ ;  /* 0x0000c8ff08ff19a7 */ /* 0x0001e2000810003f */
[----:B------:R-:W-:Y:S02]  /*8fe0*/  IADD3 R2, P1, R2, UR22, RZ ;  /* 0x0000001602027c10 */ /* 0x000fe4000ff3e0ff */
[----:B------:R-:W-:Y:S01]  /*8ff0*/  LOP3.LUT R11, R11, R6, RZ, 0x3c, !PT ;  /* 0x000000060b0b7212 */ /* 0x000fe200078e3cff */
[----:B------:R-:W-:Y:S01]  /*9000*/  IMAD.MOV.U32 R6, RZ, RZ, -0x1 ;  /* 0xffffffffff067424 */ /* 0x000fe200078e00ff */
[----:B------:R-:W-:Y:S02]  /*9010*/  IADD3.X R3, R3, UR14, RZ, P1, !PT ;  /* 0x0000000e03037c10 */ /* 0x000fe40008ffe4ff */
[----:B------:R-:W-:-:S02]  /*9020*/  ISETP.GE.U32.AND P0, PT, R2, UR8, PT ;  /* 0x0000000802007c0c */ /* 0x000fc4000bf06070 */
[----:B0-----:R-:W-:Y:S02]  /*9030*/  SHF.R.U32.HI R8, RZ, 0x3, R7 ;  /* 0x00000003ff087819 */ /* 0x001fe40000011607 */
[----:B------:R-:W-:Y:S02]  /*9040*/  ISETP.GE.U32.AND.EX P0, PT, R3, UR9, PT, P0 ;  /* 0x0000000903007c0c */ /* 0x000fe4000bf06100 */
[----:B------:R-:W-:Y:S01]  /*9050*/  @P2 LOP3.LUT R11, R11, 0x1, R8, 0x78, !PT ;  /* 0x000000010b0b2812 */ /* 0x000fe200078e7808 */
[----:B------:R-:W-:Y:S01]  /*9060*/  IMAD R15, R8, -0xb, R15 ;  /* 0xfffffff5080f7824 */ /* 0x000fe200078e020f */
[----:B------:R-:W-:-:S09]  /*9070*/  PRMT R7, RZ, 0x7610, R7 ;  /* 0x00007610ff077816 */ /* 0x000fd20000000007 */
[----:B------:R-:W-:Y:S05]  /*9080*/  @P0 BRA `(.L_x_184) ;  /* 0x0000000400480947 */ /* 0x000fea0003800000 */
[----:B------:R-:W0:Y:S01]  /*9090*/  S2R R17, SR_CTAID.X ;  /* 0x0000000000117919 */ /* 0x000e220000002500 */
[----:B------:R-:W-:Y:S01]  /*90a0*/  ULDC.64 UR8, c[0x0][0x628] ;  /* 0x00018a0000087ab9 */ /* 0x000fe20000000a00 */
[----:B------:R-:W1:Y:S01]  /*90b0*/  LDC R18, c[0x0][0x144] ;  /* 0x00005100ff127b82 */ /* 0x000e620000000800 */
[----:B------:R-:W-:Y:S01]  /*90c0*/  ISETP.NE.U32.AND P0, PT, RZ, UR8, PT ;  /* 0x00000008ff007c0c */ /* 0x000fe2000bf05070 */
[----:B------:R-:W2:Y:S01]  /*90d0*/  S2R R12, SR_CTAID.Y ;  /* 0x00000000000c7919 */ /* 0x000ea20000002600 */
[----:B------:R-:W-:Y:S01]  /*90e0*/  ULDC UR10, c[0x0][0x150] ;  /* 0x00005400000a7ab9 */ /* 0x000fe20000000800 */
[----:B------:R-:W-:Y:S01]  /*90f0*/  ULDC UR11, c[0x0][0x630] ;  /* 0x00018c00000b7ab9 */ /* 0x000fe20000000800 */
[----:B------:R-:W-:Y:S01]  /*9100*/  ISETP.NE.AND.EX P0, PT, RZ, UR9, PT, P0 ;  /* 0x00000009ff007c0c */ /* 0x000fe2000bf05300 */
[----:B------:R-:W-:Y:S01]  /*9110*/  IMAD.MOV.U32 R6, RZ, RZ, R2 ;  /* 0x000000ffff067224 */ /* 0x000fe200078e0002 */
[----:B0-----:R-:W-:-:S05]  /*9120*/  I2FP.F32.U32 R7, R17 ;  /* 0x0000001100077245 */ /* 0x001fca0000201000 */
[----:B------:R-:W-:Y:S01]  /*9130*/  FMUL R20, R7, UR10 ;  /* 0x0000000a07147c20 */ /* 0x000fe20008400000 */
[----:B------:R-:W-:-:S05]  /*9140*/  IMAD.MOV.U32 R7, RZ, RZ, R3 ;  /* 0x000000ffff077224 */ /* 0x000fca00078e0003 */
[----:B--2---:R-:W-:Y:S05]  /*9150*/  @!P0 BRA `(.L_x_185) ;  /* 0x0000000000288947 */ /* 0x004fea0003800000 */
[----:B------:R-:W-:Y:S02]  /*9160*/  ULDC UR10, c[0x0][0x634] ;  /* 0x00018d00000a7ab9 */ /* 0x000fe40000000800 */
[----:B------:R-:W-:-:S05]  /*9170*/  IADD3 R7, P0, R2, UR10, RZ ;  /* 0x0000000a02077c10 */ /* 0x000fca000ff1e0ff */
[----:B------:R-:W-:-:S04]  /*9180*/  IMAD.X R19, RZ, RZ, R3, P0 ;  /* 0x000000ffff137224 */ /* 0x000fc800000e0603 */
[----:B------:R-:W-:-:S04]  /*9190*/  IMAD.WIDE.U32 R8, R19, UR8, RZ ;  /* 0x0000000813087c25 */ /* 0x000fc8000f8e00ff */
[----:B------:R-:W-:-:S04]  /*91a0*/  IMAD.WIDE.U32 R8, P0, R7, UR9, R8 ;  /* 0x0000000907087c25 */ /* 0x000fc8000f800008 */
[----:B------:R-:W-:-:S04]  /*91b0*/  IMAD.WIDE.U32 R6, R7, UR8, RZ ;  /* 0x0000000807067c25 */ /* 0x000fc8000f8e00ff */
[----:B------:R-:W-:Y:S01]  /*91c0*/  IMAD.MOV.U32 R6, RZ, RZ, R9 ;  /* 0x000000ffff067224 */ /* 0x000fe200078e0009 */
[----:B------:R-:W-:Y:S01]  /*91d0*/  IADD3 RZ, P1, R7, R8, RZ ;  /* 0x0000000807ff7210 */ /* 0x000fe20007f3e0ff */
[----:B------:R-:W-:-:S04]  /*91e0*/  IMAD.X R7, RZ, RZ, RZ, P0 ;  /* 0x000000ffff077224 */ /* 0x000fc800000e06ff */
[----:B------:R-:W-:-:S08]  /*91f0*/  IMAD.WIDE.U32.X R6, R19, UR9, R6, P1 ;  /* 0x0000000913067c25 */ /* 0x000fd000088e0406 */
.L_x_185:
[--C-:B------:R-:W-:Y:S01]  /*9200*/  SHF.R.U64 R16, R6, UR11, R7.reuse ;  /* 0x0000000b06107c19 */ /* 0x100fe20008001207 */
[----:B------:R-:W0:Y:S01]  /*9210*/  F2I.U32.TRUNC.NTZ R20, R20 ;  /* 0x0000001400147305 */ /* 0x000e22000020f000 */
[----:B------:R-:W-:Y:S01]  /*9220*/  SHF.R.U32.HI R6, RZ, UR11, R7 ;  /* 0x0000000bff067c19 */ /* 0x000fe20008011607 */
[----:B------:R-:W-:Y:S01]  /*9230*/  ULDC.64 UR8, c[0x0][0x620] ;  /* 0x0001880000087ab9 */ /* 0x000fe20000000a00 */
[----:B------:R-:W-:Y:S01]  /*9240*/  IADD3 R9, P0, RZ, -R16, RZ ;  /* 0x80000010ff097210 */ /* 0x000fe20007f1e0ff */
[----:B------:R-:W-:Y:S01]  /*9250*/  ULDC.64 UR10, c[0x0][0x640] ;  /* 0x00019000000a7ab9 */ /* 0x000fe20000000a00 */
[----:B------:R-:W2:Y:S03]  /*9260*/  LDC R21, c[0x0][0x148] ;  /* 0x00005200ff157b82 */ /* 0x000ea60000000800 */
[----:B------:R-:W-:Y:S01]  /*9270*/  IMAD.X R6, RZ, RZ, ~R6, P0 ;  /* 0x000000ffff067224 */ /* 0x000fe200000e0e06 */
[----:B------:R-:W-:-:S03]  /*9280*/  ISETP.NE.U32.AND P0, PT, RZ, UR10, PT ;  /* 0x0000000aff007c0c */ /* 0x000fc6000bf05070 */
[----:B------:R-:W-:Y:S01]  /*9290*/  IMAD R8, R6, UR8, RZ ;  /* 0x0000000806087c24 */ /* 0x000fe2000f8e02ff */
[----:B------:R-:W-:Y:S01]  /*92a0*/  ISETP.NE.AND.EX P0, PT, RZ, UR11, PT, P0 ;  /* 0x0000000bff007c0c */ /* 0x000fe2000bf05300 */
[----:B------:R-:W-:Y:S01]  /*92b0*/  IMAD.WIDE.U32 R6, R9, UR8, R2 ;  /* 0x0000000809067c25 */ /* 0x000fe2000f8e0002 */
[----:B------:R-:W-:-:S03]  /*92c0*/  ULDC UR8, c[0x0][0x618] ;  /* 0x0001860000087ab9 */ /* 0x000fc60000000800 */
[----:B------:R-:W-:Y:S01]  /*92d0*/  IMAD R9, R9, UR9, R8 ;  /* 0x0000000909097c24 */ /* 0x000fe2000f8e0208 */
[----:B------:R-:W-:Y:S01]  /*92e0*/  ULDC UR9, c[0x0][0x154] ;  /* 0x0000550000097ab9 */ /* 0x000fe20000000800 */
[----:B0-----:R-:W-:Y:S02]  /*92f0*/  IMAD.MOV R8, RZ, RZ, -R20 ;  /* 0x000000ffff087224 */ /* 0x001fe400078e0a14 */
[----:B------:R-:W-:Y:S02]  /*9300*/  IMAD.IADD R7, R7, 0x1, R9 ;  /* 0x0000000107077824 */ /* 0x000fe400078e0209 */
[----:B-1----:R-:W-:Y:S01]  /*9310*/  IMAD R17, R18, R8, R17 ;  /* 0x0000000812117224 */ /* 0x002fe200078e0211 */
[----:B------:R-:W-:Y:S02]  /*9320*/  I2FP.F32.U32 R8, R12 ;  /* 0x0000000c00087245 */ /* 0x000fe40000201000 */
[--C-:B------:R-:W-:Y:S02]  /*9330*/  SHF.R.U64 R18, R6, UR8, R7.reuse ;  /* 0x0000000806127c19 */ /* 0x100fe40008001207 */
[----:B------:R-:W-:Y:S01]  /*9340*/  SHF.R.U32.HI R7, RZ, UR8, R7 ;  /* 0x00000008ff077c19 */ /* 0x000fe20008011607 */
[----:B------:R-:W-:Y:S01]  /*9350*/  FMUL R8, R8, UR9 ;  /* 0x0000000908087c20 */ /* 0x000fe20008400000 */
[----:B------:R-:W-:-:S02]  /*9360*/  ULDC UR8, c[0x0][0x608] ;  /* 0x0001820000087ab9 */ /* 0x000fc40000000800 */
[--C-:B------:R-:W-:Y:S01]  /*9370*/  SHF.R.U64 R20, R18, UR8, R7.reuse ;  /* 0x0000000812147c19 */ /* 0x100fe20008001207 */
[----:B------:R0:W1:Y:S01]  /*9380*/  F2I.U32.TRUNC.NTZ R22, R8 ;  /* 0x0000000800167305 */ /* 0x000062000020f000 */
[----:B------:R-:W-:Y:S01]  /*9390*/  SHF.R.U32.HI R7, RZ, UR8, R7 ;  /* 0x00000008ff077c19 */ /* 0x000fe20008011607 */
[----:B------:R-:W-:-:S03]  /*93a0*/  ULDC UR8, c[0x0][0x658] ;  /* 0x0001960000087ab9 */ /* 0x000fc60000000800 */
[--C-:B------:R-:W-:Y:S02]  /*93b0*/  SHF.R.U64 R19, R20, UR8, R7.reuse ;  /* 0x0000000814137c19 */ /* 0x100fe40008001207 */
[----:B------:R-:W-:-:S03]  /*93c0*/  SHF.R.U32.HI R23, RZ, UR8, R7 ;  /* 0x00000008ff177c19 */ /* 0x000fc60008011607 */
[----:B------:R-:W-:Y:S02]  /*93d0*/  IMAD.MOV.U32 R6, RZ, RZ, R19 ;  /* 0x000000ffff067224 */ /* 0x000fe400078e0013 */
[----:B------:R-:W-:Y:S01]  /*93e0*/  IMAD.MOV.U32 R7, RZ, RZ, R23 ;  /* 0x000000ffff077224 */ /* 0x000fe200078e0017 */
[----:B0-----:R-:W-:Y:S06]  /*93f0*/  @!P0 BRA `(.L_x_186) ;  /* 0x0000000000288947 */ /* 0x001fec0003800000 */
        /* <DEDUP_REMOVED lines=10> */
.L_x_186:
[----:B------:R-:W-:Y:S01]  /*94a0*/  ULDC UR8, c[0x0][0x648] ;  /* 0x0001920000087ab9 */ /* 0x000fe20000000800 */
[----:B-1----:R-:W-:Y:S01]  /*94b0*/  IMAD.MOV R22, RZ, RZ, -R22 ;  /* 0x000000ffff167224 */ /* 0x002fe200078e0a16 */
[----:B------:R-:W-:Y:S01]  /*94c0*/  SHF.R.U64 R7, R6, UR8, R7 ;  /* 0x0000000806077c19 */ /* 0x000fe20008001207 */
[----:B------:R-:W-:Y:S01]  /*94d0*/  ULDC UR8, c[0x0][0x638] ;  /* 0x00018e0000087ab9 */ /* 0x000fe20000000800 */
[----:B------:R-:W-:Y:S01]  /*94e0*/  LOP3.LUT R6, R20, UR13, RZ, 0xc0, !PT ;  /* 0x0000000d14067c12 */ /* 0x000fe2000f8ec0ff */
[----:B--2---:R-:W-:Y:S01]  /*94f0*/  @P3 IMAD R17, R21, R22, R12 ;  /* 0x0000001615113224 */ /* 0x004fe200078e020c */
[----:B------:R-:W-:Y:S01]  /*9500*/  LOP3.LUT R18, R18, UR4, RZ, 0xc0, !PT ;  /* 0x0000000412127c12 */ /* 0x000fe2000f8ec0ff */
[----:B------:R-:W-:Y:S01]  /*9510*/  IMAD.MOV R8, RZ, RZ, -R7 ;  /* 0x000000ffff087224 */ /* 0x000fe200078e0a07 */
[----:B------:R-:W-:Y:S01]  /*9520*/  ULDC UR9, c[0x0][0x610] ;  /* 0x0001840000097ab9 */ /* 0x000fe20000000800 */
[----:B------:R-:W-:Y:S02]  /*9530*/  IMAD R6, R7, UR5, R6 ;  /* 0x0000000507067c24 */ /* 0x000fe4000f8e0206 */
[----:B------:R-:W-:Y:S01]  /*9540*/  IMAD R19, R8, UR8, R19 ;  /* 0x0000000808137c24 */ /* 0x000fe2000f8e0213 */
[----:B------:R-:W-:Y:S01]  /*9550*/  ULDC UR8, c[0x0][0x600] ;  /* 0x0001800000087ab9 */ /* 0x000fe20000000800 */
[----:B------:R-:W-:-:S02]  /*9560*/  IMAD R6, R6, UR9, R17 ;  /* 0x0000000906067c24 */ /* 0x000fc4000f8e0211 */
[----:B------:R-:W-:Y:S02]  /*9570*/  IMAD R19, R19, UR8, R18 ;  /* 0x0000000813137c24 */ /* 0x000fe4000f8e0212 */
[----:B------:R-:W-:-:S03]  /*9580*/  IMAD.MOV.U32 R7, RZ, RZ, 0x1 ;  /* 0x00000001ff077424 */ /* 0x000fc600078e00ff */
[----:B------:R-:W-:Y:S02]  /*9590*/  SEL R17, R19, R6, !P3 ;  /* 0x0000000613117207 */ /* 0x000fe40005800000 */
[----:B------:R-:W-:-:S07]  /*95a0*/  SEL R6, R6, R19, !P3 ;  /* 0x0000001306067207 */ /* 0x000fce0005800000 */
.L_x_184:
[----:B------:R-:W-:Y:S05]  /*95b0*/  BSYNC B1 ;  /* 0x0000000000017941 */ /* 0x000fea0003800000 */
.L_x_183:
[----:B------:R-:W-:-:S13]  /*95c0*/  LOP3.LUT P0, RZ, R7, 0xff, RZ, 0xc0, !PT ;  /* 0x000000ff07ff7812 */ /* 0x000fda000780c0ff */
[----:B------:R-:W-:Y:S05]  /*95d0*/  @P0 BRA `(.L_x_187) ;  /* 0xfffffff400400947 */ /* 0x000fea000383ffff */
[----:B------:R-:W-:Y:S05]  /*95e0*/  BSYNC B0 ;  /* 0x0000000000007941 */ /* 0x000fea0003800000 */
.L_x_176:
[----:B------:R-:W-:-:S03]  /*95f0*/  UMOV UR8, 0xffffffff ;  /* 0xffffffff00087882 */ /* 0x000fc60000000000 */
[----:B------:R-:W-:Y:S05]  /*9600*/  BRA.DIV UR8, `(.L_x_188) ;  /* 0x0000000a08187947 */ /* 0x000fea000b800000 */
[----:B------:R-:W-:-:S13]  /*9610*/  ELECT P0, URZ, PT ;  /* 0x00000000003f782f */ /* 0x000fda0003800000 */
.L_x_209:
[----:B------:R-:W-:Y:S04]  /*9620*/  BSSY B0, `(.L_x_189) ;  /* 0x000006a000007945 */ /* 0x000fe80003800000 */
[----:B------:R-:W-:Y:S05]  /*9630*/  @!P0 BRA `(.L_x_190) ;  /* 0x0000000400a08947 */ /* 0x000fea0003800000 */
[----:B------:R-:W-:-:S04]  /*9640*/  LOP3.LUT R4, R4, 0x2, RZ, 0xfc, !PT ;  /* 0x0000000204047812 */ /* 0x000fc800078efcff */
[----:B------:R-:W-:-:S13]  /*9650*/  ISETP.NE.AND P0, PT, R4, 0x3, PT ;  /* 0x000000030400780c */ /* 0x000fda0003f05270 */
[----:B------:R-:W-:Y:S05]  /*9660*/  @!P0 BRA `(.L_x_191) ;  /* 0x0000000000048947 */ /* 0x000fea0003800000 */
[----:B------:R-:W-:Y:S01]  /*9670*/  BPT.TRAP 0x1 ;  /* 0x000000040000795c */ /* 0x000fe20000300000 */
.L_x_191:
[----:B------:R-:W0:Y:S01]  /*9680*/  S2R R3, SR_CgaCtaId ;  /* 0x0000000000037919 */ /* 0x000e220000008800 */
[----:B------:R-:W-:-:S04]  /*9690*/  MOV R0, 0x400 ;  /* 0x0000040000007802 */ /* 0x000fc80000000f00 */
[----:B0-----:R-:W-:Y:S02]  /*96a0*/  LEA R0, R3, R0, 0x18 ;  /* 0x0000000003007211 */ /* 0x001fe400078ec0ff */
[----:B------:R-:W-:-:S03]  /*96b0*/  SHF.L.U32 R3, R11, 0x1f, RZ ;  /* 0x0000001f0b037819 */ /* 0x000fc600000006ff */
[----:B------:R-:W-:-:S04]  /*96c0*/  VIADD R0, R0, 0x58 ;  /* 0x0000005800007836 */ /* 0x000fc80000000000 */
[C---:B------:R-:W-:Y:S02]  /*96d0*/  IMAD R6, R15.reuse, 0x8, R0 ;  /* 0x000000080f067824 */ /* 0x040fe400078e0200 */
[----:B------:R-:W-:Y:S02]  /*96e0*/  VIADD R15, R15, 0x1 ;  /* 0x000000010f0f7836 */ /* 0x000fe40000000000 */
[----:B------:R-:W0:Y:S03]  /*96f0*/  SYNCS.PHASECHK.TRANS64.TRYWAIT P0, [R6+URZ], R3 ;  /* 0x00000003060075a7 */ /* 0x000e26000800017f */
[----:B------:R-:W-:-:S04]  /*9700*/  ISETP.NE.AND P1, PT, R15, 0xb, PT ;  /* 0x0000000b0f00780c */ /* 0x000fc80003f25270 */
[----:B------:R-:W-:Y:S02]  /*9710*/  SEL R2, RZ, 0x1, P1 ;  /* 0x00000001ff027807 */ /* 0x000fe40000800000 */
[----:B------:R-:W-:Y:S02]  /*9720*/  SEL R15, R15, RZ, P1 ;  /* 0x000000ff0f0f7207 */ /* 0x000fe40000800000 */
[----:B------:R-:W-:-:S03]  /*9730*/  LOP3.LUT R8, R11, R2, RZ, 0x3c, !PT ;  /* 0x000000020b087212 */ /* 0x000fc600078e3cff */
[----:B------:R-:W-:Y:S01]  /*9740*/  IMAD R7, R15, 0x8, R0 ;  /* 0x000000080f077824 */ /* 0x000fe200078e0200 */
[----:B------:R-:W-:Y:S01]  /*9750*/  SHF.L.U32 R4, R8, 0x1f, RZ ;  /* 0x0000001f08047819 */ /* 0x000fe200000006ff */
[----:B0-----:R-:W-:Y:S06]  /*9760*/  @!P0 BRA `(.L_x_192) ;  /* 0x0000000400e08947 */ /* 0x001fec0003800000 */
.L_x_210:
[----:B------:R-:W1:Y:S01]  /*9770*/  SYNCS.PHASECHK.TRANS64.TRYWAIT P0, [R7+URZ], R4 ;  /* 0x00000004070075a7 */ /* 0x000e62000800017f */
[----:B------:R-:W-:-:S05]  /*9780*/  VIADD R2, R15, 0x1 ;  /* 0x000000010f027836 */ /* 0x000fca0000000000 */
[----:B------:R-:W-:-:S04]  /*9790*/  ISETP.NE.AND P1, PT, R2, 0xb, PT ;  /* 0x0000000b0200780c */ /* 0x000fc80003f25270 */
[----:B0-----:R-:W-:Y:S02]  /*97a0*/  SEL R3, RZ, 0x1, P1 ;  /* 0x00000001ff037807 */ /* 0x001fe40000800000 */
[----:B------:R-:W-:Y:S02]  /*97b0*/  SEL R9, R2, RZ, P1 ;  /* 0x000000ff02097207 */ /* 0x000fe40000800000 */
[----:B------:R-:W-:-:S03]  /*97c0*/  LOP3.LUT R8, R8, R3, RZ, 0x3c, !PT ;  /* 0x0000000308087212 */ /* 0x000fc600078e3cff */
[----:B------:R-:W-:Y:S01]  /*97d0*/  IMAD R6, R9, 0x8, R0 ;  /* 0x0000000809067824 */ /* 0x000fe200078e0200 */
[----:B------:R-:W-:Y:S01]  /*97e0*/  SHF.L.U32 R5, R8, 0x1f, RZ ;  /* 0x0000001f08057819 */ /* 0x000fe200000006ff */
[----:B-1----:R-:W-:Y:S06]  /*97f0*/  @!P0 BRA `(.L_x_193) ;  /* 0x0000000400d08947 */ /* 0x002fec0003800000 */
.L_x_211:
[----:B------:R-:W1:Y:S01]  /*9800*/  SYNCS.PHASECHK.TRANS64.TRYWAIT P0, [R6+URZ], R5 ;  /* 0x00000005060075a7 */ /* 0x000e62000800017f */
[----:B------:R-:W-:-:S05]  /*9810*/  VIADD R2, R9, 0x1 ;  /* 0x0000000109027836 */ /* 0x000fca0000000000 */
[----:B------:R-:W-:-:S04]  /*9820*/  ISETP.NE.AND P1, PT, R2, 0xb, PT ;  /* 0x0000000b0200780c */ /* 0x000fc80003f25270 */
[----:B------:R-:W-:Y:S02]  /*9830*/  SEL R3, RZ, 0x1, P1 ;  /* 0x00000001ff037807 */ /* 0x000fe40000800000 */
[----:B0-----:R-:W-:Y:S02]  /*9840*/  SEL R7, R2, RZ, P1 ;  /* 0x000000ff02077207 */ /* 0x001fe40000800000 */
[----:B------:R-:W-:-:S03]  /*9850*/  LOP3.LUT R8, R8, R3, RZ, 0x3c, !PT ;  /* 0x0000000308087212 */ /* 0x000fc600078e3cff */
[----:B------:R-:W-:Y:S01]  /*9860*/  IMAD R9, R7, 0x8, R0 ;  /* 0x0000000807097824 */ /* 0x000fe200078e0200 */
[----:B------:R-:W-:Y:S01]  /*9870*/  SHF.L.U32 R4, R8, 0x1f, RZ ;  /* 0x0000001f08047819 */ /* 0x000fe200000006ff */
[----:B-1----:R-:W-:Y:S06]  /*9880*/  @!P0 BRA `(.L_x_194) ;  /* 0x0000000400c08947 */ /* 0x002fec0003800000 */
.L_x_212:
[----:B------:R-:W1:Y:S01]  /*9890*/  SYNCS.PHASECHK.TRANS64.TRYWAIT P0, [R9+URZ], R4 ;  /* 0x00000004090075a7 */ /* 0x000e62000800017f */
[----:B------:R-:W-:-:S05]  /*98a0*/  VIADD R2, R7, 0x1 ;  /* 0x0000000107027836 */ /* 0x000fca0000000000 */
[----:B------:R-:W-:-:S04]  /*98b0*/  ISETP.NE.AND P1, PT, R2, 0xb, PT ;  /* 0x0000000b0200780c */ /* 0x000fc80003f25270 */
[----:B------:R-:W-:Y:S02]  /*98c0*/  SEL R3, RZ, 0x1, P1 ;  /* 0x00000001ff037807 */ /* 0x000fe40000800000 */
[----:B------:R-:W-:Y:S02]  /*98d0*/  SEL R7, R2, RZ, P1 ;  /* 0x000000ff02077207 */ /* 0x000fe40000800000 */
[----:B------:R-:W-:-:S03]  /*98e0*/  LOP3.LUT R8, R8, R3, RZ, 0x3c, !PT ;  /* 0x0000000308087212 */ /* 0x000fc600078e3cff */
[----:B0-----:R-:W-:Y:S01]  /*98f0*/  IMAD R6, R7, 0x8, R0 ;  /* 0x0000000807067824 */ /* 0x001fe200078e0200 */
[----:B------:R-:W-:Y:S01]  /*9900*/  SHF.L.U32 R5, R8, 0x1f, RZ ;  /* 0x0000001f08057819 */ /* 0x000fe200000006ff */
[----:B-1----:R-:W-:Y:S06]  /*9910*/  @!P0 BRA `(.L_x_195) ;  /* 0x0000000400b08947 */ /* 0x002fec0003800000 */
.L_x_213:
        /* <DEDUP_REMOVED lines=9> */
.L_x_214:
        /* <DEDUP_REMOVED lines=9> */
.L_x_215:
        /* <DEDUP_REMOVED lines=9> */
.L_x_216:
[----:B------:R-:W1:Y:S01]  /*9ad0*/  SYNCS.PHASECHK.TRANS64.TRYWAIT P0, [R9+URZ], R4 ;  /* 0x00000004090075a7 */ /* 0x000e62000800017f */
[----:B------:R-:W-:-:S05]  /*9ae0*/  VIADD R2, R7, 0x1 ;  /* 0x0000000107027836 */ /* 0x000fca0000000000 */
[----:B------:R-:W-:-:S04]  /*9af0*/  ISETP.NE.AND P1, PT, R2, 0xb, PT ;  /* 0x0000000b0200780c */ /* 0x000fc80003f25270 */
[----:B------:R-:W-:Y:S02]  /*9b00*/  SEL R3, RZ, 0x1, P1 ;  /* 0x00000001ff037807 */ /* 0x000fe40000800000 */
[----:B------:R-:W-:Y:S02]  /*9b10*/  SEL R7, R2, RZ, P1 ;  /* 0x000000ff02077207 */ /* 0x000fe40000800000 */
[----:B------:R-:W-:-:S03]  /*9b20*/  LOP3.LUT R8, R8, R3, RZ, 0x3c, !PT ;  /* 0x0000000308087212 */ /* 0x000fc600078e3cff */
[----:B------:R-:W-:Y:S01]  /*9b30*/  IMAD R10, R7, 0x8, R0 ;  /* 0x00000008070a7824 */ /* 0x000fe200078e0200 */
[----:B0-----:R-:W-:Y:S01]  /*9b40*/  SHF.L.U32 R5, R8, 0x1f, RZ ;  /* 0x0000001f08057819 */ /* 0x001fe200000006ff */
[----:B-1----:R-:W-:Y:S06]  /*9b50*/  @!P0 BRA `(.L_x_199) ;  /* 0x0000000400708947 */ /* 0x002fec0003800000 */
.L_x_217:
[----:B------:R-:W1:Y:S01]  /*9b60*/  SYNCS.PHASECHK.TRANS64.TRYWAIT P0, [R10+URZ], R5 ;  /* 0x000000050a0075a7 */ /* 0x000e62000800017f */
[----:B------:R-:W-:-:S05]  /*9b70*/  VIADD R2, R7, 0x1 ;  /* 0x0000000107027836 */ /* 0x000fca0000000000 */
[----:B------:R-:W-:-:S04]  /*9b80*/  ISETP.NE.AND P1, PT, R2, 0xb, PT ;  /* 0x0000000b0200780c */ /* 0x000fc80003f25270 */
[----:B------:R-:W-:Y:S02]  /*9b90*/  SEL R3, RZ, 0x1, P1 ;  /* 0x00000001ff037807 */ /* 0x000fe40000800000 */
[----:B------:R-:W-:Y:S02]  /*9ba0*/  SEL R7, R2, RZ, P1 ;  /* 0x000000ff02077207 */ /* 0x000fe40000800000 */
[----:B0-----:R-:W-:-:S03]  /*9bb0*/  LOP3.LUT R9, R8, R3, RZ, 0x3c, !PT ;  /* 0x0000000308097212 */ /* 0x001fc600078e3cff */
[----:B------:R-:W-:Y:S01]  /*9bc0*/  IMAD R11, R7, 0x8, R0 ;  /* 0x00000008070b7824 */ /* 0x000fe200078e0200 */
[----:B------:R-:W-:Y:S01]  /*9bd0*/  SHF.L.U32 R6, R9, 0x1f, RZ ;  /* 0x0000001f09067819 */ /* 0x000fe200000006ff */
[----:B-1----:R-:W-:Y:S06]  /*9be0*/  @!P0 BRA `(.L_x_200) ;  /* 0x0000000400608947 */ /* 0x002fec0003800000 */
.L_x_218:
[----:B------:R-:W1:Y:S01]  /*9bf0*/  SYNCS.PHASECHK.TRANS64.TRYWAIT P0, [R11+URZ], R6 ;  /* 0x000000060b0075a7 */ /* 0x000e62000800017f */
[----:B------:R-:W-:-:S05]  /*9c00*/  VIADD R2, R7, 0x1 ;  /* 0x0000000107027836 */ /* 0x000fca0000000000 */
[----:B------:R-:W-:-:S04]  /*9c10*/  ISETP.NE.AND P1, PT, R2, 0xb, PT ;  /* 0x0000000b0200780c */ /* 0x000fc80003f25270 */
[----:B------:R-:W-:Y:S02]  /*9c20*/  SEL R4, RZ, 0x1, P1 ;  /* 0x00000001ff047807 */ /* 0x000fe40000800000 */
[----:B------:R-:W-:Y:S02]  /*9c30*/  SEL R3, R2, RZ, P1 ;  /* 0x000000ff02037207 */ /* 0x000fe40000800000 */
[----:B------:R-:W-:Y:S01]  /*9c40*/  LOP3.LUT R4, R9, R4, RZ, 0x3c, !PT ;  /* 0x0000000409047212 */ /* 0x000fe200078e3cff */
[----:B-1----:R-:W-:Y:S06]  /*9c50*/  @!P0 BRA `(.L_x_201) ;  /* 0x0000000400588947 */ /* 0x002fec0003800000 */
.L_x_219:
[----:B------:R-:W-:Y:S01]  /*9c60*/  IMAD R3, R3, 0x8, R0 ;  /* 0x0000000803037824 */ /* 0x000fe200078e0200 */
[----:B------:R-:W-:-:S07]  /*9c70*/  SHF.L.U32 R0, R4, 0x1f, RZ ;  /* 0x0000001f04007819 */ /* 0x000fce00000006ff */
.L_x_202:
[----:B--2---:R2:W3:Y:S02]  /*9c80*/  SYNCS.PHASECHK.TRANS64.TRYWAIT P0, [R3+URZ], R0 ;  /* 0x00000000030075a7 */ /* 0x0044e4000800017f */
[----:B---3--:R-:W-:Y:S05]  /*9c90*/  @!P0 NANOSLEEP.SYNCS 0x989680 ;  /* 0x009896800000895d */ /* 0x008fea0003900000 */
[----:B------:R-:W3:Y:S02]  /*9ca0*/  @!P0 SYNCS.PHASECHK.TRANS64 P0, [R3+URZ], R0 ;  /* 0x00000000030085a7 */ /* 0x000ee4000800007f */
[----:B---3--:R-:W-:Y:S05]  /*9cb0*/  @!P0 BRA `(.L_x_202) ;  /* 0xfffffffc00f08947 */ /* 0x008fea000383ffff */
.L_x_190:
[----:B------:R-:W-:Y:S05]  /*9cc0*/  BSYNC B0 ;  /* 0x0000000000007941 */ /* 0x000fea0003800000 */
.L_x_189:
[----:B------:R-:W-:Y:S05]  /*9cd0*/  EXIT ;  /* 0x000000000000794d */ /* 0x000fea0003800000 */
.L_x_22:
[----:B-1----:R-:W-:-:S04]  /*9ce0*/  IMAD.U32 R13, RZ, RZ, UR6 ;  /* 0x00000006ff0d7e24 */ /* 0x002fc8000f8e00ff */
[----:B------:R1:W4:Y:S03]  /*9cf0*/  SYNCS.PHASECHK.TRANS64.TRYWAIT P0, [R13+URZ], R12 ;  /* 0x0000000c0d0075a7 */ /* 0x000326000800017f */
[----:B----4-:R-:W-:Y:S05]  /*9d00*/  @!P0 NANOSLEEP.SYNCS 0x989680 ;  /* 0x009896800000895d */ /* 0x010fea0003900000 */
[----:B------:R-:W4:Y:S02]  /*9d10*/  @!P0 SYNCS.PHASECHK.TRANS64 P0, [R13+URZ], R12 ;  /* 0x0000000c0d0085a7 */ /* 0x000f24000800007f */
[----:B----4-:R-:W-:Y:S05]  /*9d20*/  @!P0 BRA `(.L_x_22) ;  /* 0xfffffffc00ec8947 */ /* 0x010fea000383ffff */
[----:B------:R-:W-:Y:S05]  /*9d30*/  BRA `(.L_x_21) ;  /* 0xffffff7800fc7947 */ /* 0x000fea000383ffff */
.L_x_28:
[----:B-1----:R-:W-:-:S04]  /*9d40*/  IMAD.U32 R15, RZ, RZ, UR12 ;  /* 0x0000000cff0f7e24 */ /* 0x002fc8000f8e00ff */
[----:B------:R1:W4:Y:S03]  /*9d50*/  SYNCS.PHASECHK.TRANS64.TRYWAIT P0, [R15+URZ], R14 ;  /* 0x0000000e0f0075a7 */ /* 0x000326000800017f */
[----:B----4-:R-:W-:Y:S05]  /*9d60*/  @!P0 NANOSLEEP.SYNCS 0x989680 ;  /* 0x009896800000895d */ /* 0x010fea0003900000 */
[----:B------:R-:W4:Y:S02]  /*9d70*/  @!P0 SYNCS.PHASECHK.TRANS64 P0, [R15+URZ], R14 ;  /* 0x0000000e0f0085a7 */ /* 0x000f24000800007f */
[----:B----4-:R-:W-:Y:S05]  /*9d80*/  @!P0 BRA `(.L_x_28) ;  /* 0xfffffffc00ec8947 */ /* 0x010fea000383ffff */
[----:B------:R-:W-:Y:S05]  /*9d90*/  BRA `(.L_x_27) ;  /* 0xffffff8400687947 */ /* 0x000fea000383ffff */
.L_x_177:
[----:B------:R-:W-:Y:S01]  /*9da0*/  BSSY B1, `(.L_x_203) ;  /* 0x0000006000017945 */ /* 0x000fe20003800000 */
[----:B------:R-:W-:-:S07]  /*9db0*/  IMAD.MOV.U32 R7, RZ, RZ, -0x1 ;  /* 0xffffffffff077424 */ /* 0x000fce00078e00ff */
[----:B------:R-:W-:Y:S05]  /*9dc0*/  WARPSYNC.COLLECTIVE R7, `(.L_x_204) ;  /* 0x00000000070c7348 */ /* 0x000fea0003c00000 */
[----:B------:R-:W-:Y:S02]  /*9dd0*/  ELECT P0, UR62, PT ;  /* 0x00000000003e782f */ /* 0x000fe40003800000 */
[----:B------:R-:W-:Y:S01]  /*9de0*/  MOV R7, UR62 ;  /* 0x0000003e00077c02 */ /* 0x000fe20008000f00 */
[----:B------:R-:W-:Y:S10]  /*9df0*/  ENDCOLLECTIVE ;  /* 0x000000000000791b */ /* 0x000ff40003800000 */
.L_x_204:
[----:B------:R-:W-:Y:S05]  /*9e00*/  BSYNC B1 ;  /* 0x0000000000017941 */ /* 0x000fea0003800000 */
.L_x_203:
[----:B------:R-:W-:Y:S05]  /*9e10*/  BRA `(.L_x_205) ;  /* 0xffffffec003c7947 */ /* 0x000fea000383ffff */
.L_x_180:
[----:B-1----:R1:W2:Y:S02]  /*9e20*/  SYNCS.PHASECHK.TRANS64.TRYWAIT P0, [R20+URZ+0x58], R9 ;  /* 0x00005809140075a7 */ /* 0x0022a4000800017f */
[----:B--2---:R-:W-:Y:S05]  /*9e30*/  @!P0 NANOSLEEP.SYNCS 0x989680 ;  /* 0x009896800000895d */ /* 0x004fea0003900000 */
[----:B------:R-:W2:Y:S02]  /*9e40*/  @!P0 SYNCS.PHASECHK.TRANS64 P0, [R20+URZ+0x58], R9 ;  /* 0x00005809140085a7 */ /* 0x000ea4000800007f */
[----:B--2---:R-:W-:Y:S05]  /*9e50*/  @!P0 BRA `(.L_x_180) ;  /* 0xfffffffc00f08947 */ /* 0x004fea000383ffff */
[----:B------:R-:W-:Y:S05]  /*9e60*/  BRA `(.L_x_206) ;  /* 0xffffffec00787947 */ /* 0x000fea000383ffff */
.L_x_188:
[----:B------:R-:W-:Y:S01]  /*9e70*/  BSSY B0, `(.L_x_207) ;  /* 0x0000006000007945 */ /* 0x000fe20003800000 */
[----:B------:R-:W-:-:S07]  /*9e80*/  IMAD.MOV.U32 R7, RZ, RZ, -0x1 ;  /* 0xffffffffff077424 */ /* 0x000fce00078e00ff */
[----:B------:R-:W-:Y:S05]  /*9e90*/  WARPSYNC.COLLECTIVE R7, `(.L_x_208) ;  /* 0x00000000070c7348 */ /* 0x000fea0003c00000 */
[----:B------:R-:W-:Y:S02]  /*9ea0*/  ELECT P0, UR62, PT ;  /* 0x00000000003e782f */ /* 0x000fe40003800000 */
[----:B------:R-:W-:Y:S01]  /*9eb0*/  MOV R7, UR62 ;  /* 0x0000003e00077c02 */ /* 0x000fe20008000f00 */
[----:B------:R-:W-:Y:S10]  /*9ec0*/  ENDCOLLECTIVE ;  /* 0x000000000000791b */ /* 0x000ff40003800000 */
.L_x_208:
[----:B------:R-:W-:Y:S05]  /*9ed0*/  BSYNC B0 ;  /* 0x0000000000007941 */ /* 0x000fea0003800000 */
.L_x_207:
[----:B------:R-:W-:Y:S05]  /*9ee0*/  BRA `(.L_x_209) ;  /* 0xfffffff400cc7947 */ /* 0x000fea000383ffff */
.L_x_192:
[----:B0-----:R0:W1:Y:S02]  /*9ef0*/  SYNCS.PHASECHK.TRANS64.TRYWAIT P0, [R6+URZ], R3 ;  /* 0x00000003060075a7 */ /* 0x001064000800017f */
[----:B-1----:R-:W-:Y:S05]  /*9f00*/  @!P0 NANOSLEEP.SYNCS 0x989680 ;  /* 0x009896800000895d */ /* 0x002fea0003900000 */
[----:B------:R-:W1:Y:S02]  /*9f10*/  @!P0 SYNCS.PHASECHK.TRANS64 P0, [R6+URZ], R3 ;  /* 0x00000003060085a7 */ /* 0x000e64000800007f */
[----:B-1----:R-:W-:Y:S05]  /*9f20*/  @!P0 BRA `(.L_x_192) ;  /* 0xfffffffc00f08947 */ /* 0x002fea000383ffff */
[----:B------:R-:W-:Y:S05]  /*9f30*/  BRA `(.L_x_210) ;  /* 0xfffffff8000c7947 */ /* 0x000fea000383ffff */
.L_x_193:
[----:B0-----:R0:W1:Y:S02]  /*9f40*/  SYNCS.PHASECHK.TRANS64.TRYWAIT P0, [R7+URZ], R4 ;  /* 0x00000004070075a7 */ /* 0x001064000800017f */
[----:B-1----:R-:W-:Y:S05]  /*9f50*/  @!P0 NANOSLEEP.SYNCS 0x989680 ;  /* 0x009896800000895d */ /* 0x002fea0003900000 */
[----:B------:R-:W1:Y:S02]  /*9f60*/  @!P0 SYNCS.PHASECHK.TRANS64 P0, [R7+URZ], R4 ;  /* 0x00000004070085a7 */ /* 0x000e64000800007f */
[----:B-1----:R-:W-:Y:S05]  /*9f70*/  @!P0 BRA `(.L_x_193) ;  /* 0xfffffffc00f08947 */ /* 0x002fea000383ffff */
[----:B------:R-:W-:Y:S05]  /*9f80*/  BRA `(.L_x_211) ;  /* 0xfffffff8001c7947 */ /* 0x000fea000383ffff */
.L_x_194:
[----:B0-----:R0:W1:Y:S02]  /*9f90*/  SYNCS.PHASECHK.TRANS64.TRYWAIT P0, [R6+URZ], R5 ;  /* 0x00000005060075a7 */ /* 0x001064000800017f */
[----:B-1----:R-:W-:Y:S05]  /*9fa0*/  @!P0 NANOSLEEP.SYNCS 0x989680 ;  /* 0x009896800000895d */ /* 0x002fea0003900000 */
[----:B------:R-:W1:Y:S02]  /*9fb0*/  @!P0 SYNCS.PHASECHK.TRANS64 P0, [R6+URZ], R5 ;  /* 0x00000005060085a7 */ /* 0x000e64000800007f */
[----:B-1----:R-:W-:Y:S05]  /*9fc0*/  @!P0 BRA `(.L_x_194) ;  /* 0xfffffffc00f08947 */ /* 0x002fea000383ffff */
[----:B------:R-:W-:Y:S05]  /*9fd0*/  BRA `(.L_x_212) ;  /* 0xfffffff8002c7947 */ /* 0x000fea000383ffff */
.L_x_195:
[----:B0-----:R0:W1:Y:S02]  /*9fe0*/  SYNCS.PHASECHK.TRANS64.TRYWAIT P0, [R9+URZ], R4 ;  /* 0x00000004090075a7 */ /* 0x001064000800017f */
[----:B-1----:R-:W-:Y:S05]  /*9ff0*/  @!P0 NANOSLEEP.SYNCS 0x989680 ;  /* 0x009896800000895d */ /* 0x002fea0003900000 */
[----:B------:R-:W1:Y:S02]  /*a000*/  @!P0 SYNCS.PHASECHK.TRANS64 P0, [R9+URZ], R4 ;  /* 0x00000004090085a7 */ /* 0x000e64000800007f */
[----:B-1----:R-:W-:Y:S05]  /*a010*/  @!P0 BRA `(.L_x_195) ;  /* 0xfffffffc00f08947 */ /* 0x002fea000383ffff */
[----:B------:R-:W-:Y:S05]  /*a020*/  BRA `(.L_x_213) ;  /* 0xfffffff8003c7947 */ /* 0x000fea000383ffff */
.L_x_196:
[----:B0-----:R0:W1:Y:S02]  /*a030*/  SYNCS.PHASECHK.TRANS64.TRYWAIT P0, [R6+URZ], R5 ;  /* 0x00000005060075a7 */ /* 0x001064000800017f */
[----:B-1----:R-:W-:Y:S05]  /*a040*/  @!P0 NANOSLEEP.SYNCS 0x989680 ;  /* 0x009896800000895d */ /* 0x002fea0003900000 */
[----:B------:R-:W1:Y:S02]  /*a050*/  @!P0 SYNCS.PHASECHK.TRANS64 P0, [R6+URZ], R5 ;  /* 0x00000005060085a7 */ /* 0x000e64000800007f */
[----:B-1----:R-:W-:Y:S05]  /*a060*/  @!P0 BRA `(.L_x_196) ;  /* 0xfffffffc00f08947 */ /* 0x002fea000383ffff */
[----:B------:R-:W-:Y:S05]  /*a070*/  BRA `(.L_x_214) ;  /* 0xfffffff8004c7947 */ /* 0x000fea000383ffff */
.L_x_197:
[----:B0-----:R0:W1:Y:S02]  /*a080*/  SYNCS.PHASECHK.TRANS64.TRYWAIT P0, [R9+URZ], R4 ;  /* 0x00000004090075a7 */ /* 0x001064000800017f */
[----:B-1----:R-:W-:Y:S05]  /*a090*/  @!P0 NANOSLEEP.SYNCS 0x989680 ;  /* 0x009896800000895d */ /* 0x002fea0003900000 */
[----:B------:R-:W1:Y:S02]  /*a0a0*/  @!P0 SYNCS.PHASECHK.TRANS64 P0, [R9+URZ], R4 ;  /* 0x00000004090085a7 */ /* 0x000e64000800007f */
[----:B-1----:R-:W-:Y:S05]  /*a0b0*/  @!P0 BRA `(.L_x_197) ;  /* 0xfffffffc00f08947 */ /* 0x002fea000383ffff */
[----:B------:R-:W-:Y:S05]  /*a0c0*/  BRA `(.L_x_215) ;  /* 0xfffffff8005c7947 */ /* 0x000fea000383ffff */
.L_x_198:
[----:B0-----:R0:W1:Y:S02]  /*a0d0*/  SYNCS.PHASECHK.TRANS64.TRYWAIT P0, [R6+URZ], R5 ;  /* 0x00000005060075a7 */ /* 0x001064000800017f */
[----:B-1----:R-:W-:Y:S05]  /*a0e0*/  @!P0 NANOSLEEP.SYNCS 0x989680 ;  /* 0x009896800000895d */ /* 0x002fea0003900000 */
[----:B------:R-:W1:Y:S02]  /*a0f0*/  @!P0 SYNCS.PHASECHK.TRANS64 P0, [R6+URZ], R5 ;  /* 0x00000005060085a7 */ /* 0x000e64000800007f */
[----:B-1----:R-:W-:Y:S05]  /*a100*/  @!P0 BRA `(.L_x_198) ;  /* 0xfffffffc00f08947 */ /* 0x002fea000383ffff */
[----:B------:R-:W-:Y:S05]  /*a110*/  BRA `(.L_x_216) ;  /* 0xfffffff8006c7947 */ /* 0x000fea000383ffff */
.L_x_199:
[----:B0-----:R0:W1:Y:S02]  /*a120*/  SYNCS.PHASECHK.TRANS64.TRYWAIT P0, [R9+URZ], R4 ;  /* 0x00000004090075a7 */ /* 0x001064000800017f */
[----:B-1----:R-:W-:Y:S05]  /*a130*/  @!P0 NANOSLEEP.SYNCS 0x989680 ;  /* 0x009896800000895d */ /* 0x002fea0003900000 */
[----:B------:R-:W1:Y:S02]  /*a140*/  @!P0 SYNCS.PHASECHK.TRANS64 P0, [R9+URZ], R4 ;  /* 0x00000004090085a7 */ /* 0x000e64000800007f */
[----:B-1----:R-:W-:Y:S05]  /*a150*/  @!P0 BRA `(.L_x_199) ;  /* 0xfffffffc00f08947 */ /* 0x002fea000383ffff */
[----:B------:R-:W-:Y:S05]  /*a160*/  BRA `(.L_x_217) ;  /* 0xfffffff8007c7947 */ /* 0x000fea000383ffff */
.L_x_200:
[----:B0-----:R0:W1:Y:S02]  /*a170*/  SYNCS.PHASECHK.TRANS64.TRYWAIT P0, [R10+URZ], R5 ;  /* 0x000000050a0075a7 */ /* 0x001064000800017f */
[----:B-1----:R-:W-:Y:S05]  /*a180*/  @!P0 NANOSLEEP.SYNCS 0x989680 ;  /* 0x009896800000895d */ /* 0x002fea0003900000 */
[----:B------:R-:W1:Y:S02]  /*a190*/  @!P0 SYNCS.PHASECHK.TRANS64 P0, [R10+URZ], R5 ;  /* 0x000000050a0085a7 */ /* 0x000e64000800007f */
[----:B-1----:R-:W-:Y:S05]  /*a1a0*/  @!P0 BRA `(.L_x_200) ;  /* 0xfffffffc00f08947 */ /* 0x002fea000383ffff */
[----:B------:R-:W-:Y:S05]  /*a1b0*/  BRA `(.L_x_218) ;  /* 0xfffffff8008c7947 */ /* 0x000fea000383ffff */
.L_x_201:
[----:B-1----:R1:W2:Y:S02]  /*a1c0*/  SYNCS.PHASECHK.TRANS64.TRYWAIT P0, [R11+URZ], R6 ;  /* 0x000000060b0075a7 */ /* 0x0022a4000800017f */
[----:B--2---:R-:W-:Y:S05]  /*a1d0*/  @!P0 NANOSLEEP.SYNCS 0x989680 ;  /* 0x009896800000895d */ /* 0x004fea0003900000 */
[----:B------:R-:W2:Y:S02]  /*a1e0*/  @!P0 SYNCS.PHASECHK.TRANS64 P0, [R11+URZ], R6 ;  /* 0x000000060b0085a7 */ /* 0x000ea4000800007f */
[----:B--2---:R-:W-:Y:S05]  /*a1f0*/  @!P0 BRA `(.L_x_201) ;  /* 0xfffffffc00f08947 */ /* 0x004fea000383ffff */
[----:B------:R-:W-:Y:S05]  /*a200*/  BRA `(.L_x_219) ;  /* 0xfffffff800947947 */ /* 0x000fea000383ffff */
.L_x_220:
[----:B------:R-:W-:-:S00]  /*a210*/  BRA `(.L_x_220) ;  /* 0xfffffffc00fc7947 */ /* 0x000fc0000383ffff */
[----:B------:R-:W-:-:S00]  /*a220*/  NOP ;  /* 0x0000000000007918 */ /* 0x000fc00000000000 */
        /* <DEDUP_REMOVED lines=13> */
.L_x_221:


//--------------------- .nv.shared._ZN7cutlass13device_kernelINS_4gemm6kernel13GemmUniversalIN4cute5tupleIJiiiiEEENS1_10collective13CollectiveMmaINS1_37MainloopSm90TmaGmmaWarpSpecializedFP8ILi11ENS5_IJNS4_1CILi4EEENSA_ILi2EEENSA_ILi1EEEEEENS1_35KernelTmaWarpSpecializedCooperativeEEENS5_IJNSA_ILi256EEENSA_ILi64EEESI_EEENS_12float_e5m2_tENS5_IJlSD_lEEESK_SL_NS4_8TiledMMAINS4_8MMA_AtomIJNS4_4SM904GMMA30MMA_64x64x32_F32E5M2E5M2_SS_TNILNSP_7ScaleInE1ELSR_1EEEEEENS4_6LayoutINS5_IJSC_SD_SD_EEENS5_IJSD_NSA_ILi0EEESW_EEEEENS5_IJNS4_10UnderscoreESZ_SZ_EEEEENS4_23SM90_TMA_LOAD_MULTICASTENS4_14ComposedLayoutINS4_7SwizzleILi2ELi4ELi3EEENS4_18smem_ptr_flag_bitsILi8EEENSU_INS5_IJNSA_ILi8EEESI_EEENS5_IJSI_SD_EEEEEEEvNS4_8identityES12_S1C_vS1D_EENS_8epilogue10collective6detail29Sm90TmaWarpSpecializedAdapterINS1G_15DefaultEpilogueISK_SL_SL_NS1F_6thread17LinearCombinationISK_Li1EffLNS1K_9ScaleType4KindE0ELNS_15FloatRoundStyleE2ESK_EENS1_15EpilogueDefaultEEEEEvvEEEEvNT_6ParamsE --------------------------
	.section	.nv.shared._ZN7cutlass13device_kernelINS_4gemm6kernel13GemmUniversalIN4cute5tupleIJiiiiEEENS1_10collective13CollectiveMmaINS1_37MainloopSm90TmaGmmaWarpSpecializedFP8ILi11ENS5_IJNS4_1CILi4EEENSA_ILi2EEENSA_ILi1EEEEEENS1_35KernelTmaWarpSpecializedCooperativeEEENS5_IJNSA_ILi256EEENSA_ILi64EEESI_EEENS_12float_e5m2_tENS5_IJlSD_lEEESK_SL_NS4_8TiledMMAINS4_8MMA_AtomIJNS4_4SM904GMMA30MMA_64x64x32_F32E5M2E5M2_SS_TNILNSP_7ScaleInE1ELSR_1EEEEEENS4_6LayoutINS5_IJSC_SD_SD_EEENS5_IJSD_NSA_ILi0EEESW_EEEEENS5_IJNS4_10UnderscoreESZ_SZ_EEEEENS4_23SM90_TMA_LOAD_MULTICASTENS4_14ComposedLayoutINS4_7SwizzleILi2ELi4ELi3EEENS4_18smem_ptr_flag_bitsILi8EEENSU_INS5_IJNSA_ILi8EEESI_EEENS5_IJSI_SD_EEEEEEEvNS4_8identityES12_S1C_vS1D_EENS_8epilogue10collective6detail29Sm90TmaWarpSpecializedAdapterINS1G_15DefaultEpilogueISK_SL_SL_NS1F_6thread17LinearCombinationISK_Li1EffLNS1K_9ScaleType4KindE0ELNS_15FloatRoundStyleE2ESK_EENS1_15EpilogueDefaultEEEEEvvEEEEvNT_6ParamsE,"aw",@nobits
	.sectionflags	@""
	.align	16
	.zero		1024


//--------------------- .nv.shared.reserved.0     --------------------------
	.section	.nv.shared.reserved.0,"aw",@nobits
	.weak		__nv_reservedSMEM_offset_0_alias
	.size		__nv_reservedSMEM_offset_0_alias, 0, 0
	.other		__nv_reservedSMEM_offset_0_alias,@"STO_CUDA_RESERVED_SHARED STV_DEFAULT"
__nv_reservedSMEM_offset_0_alias:
	.zero		0


//--------------------- .nv.global                --------------------------
	.section	.nv.global,"aw",@nobits
.nv.global:
	.type		_ZN40_INTERNAL_6e2f2cc9_4_k_cu_49809224_154174cute1_E,@object
	.size		_ZN40_INTERNAL_6e2f2cc9_4_k_cu_49809224_154174cute1_E,(_ZN40_INTERNAL_6e2f2cc9_4_k_cu_49809224_154174cuda3std3__45__cpo6cbeginE - _ZN40_INTERNAL_6e2f2cc9_4_k_cu_49809224_154174cute1_E)
_ZN40_INTERNAL_6e2f2cc9_4_k_cu_49809224_154174cute1_E:
	.zero		1
	.type		_ZN40_INTERNAL_6e2f2cc9_4_k_cu_49809224_154174cuda3std3__45__cpo6cbeginE,@object
	.size		_ZN40_INTERNAL_6e2f2cc9_4_k_cu_49809224_154174cuda3std3__45__cpo6cbeginE,(_ZN40_INTERNAL_6e2f2cc9_4_k_cu_49809224_154174cuda3std3__48in_placeE - _ZN40_INTERNAL_6e2f2cc9_4_k_cu_49809224_154174cuda3std3__45__cpo6cbeginE)
_ZN40_INTERNAL_6e2f2cc9_4_k_cu_49809224_154174cuda3std3__45__cpo6cbeginE:
	.zero		1
	.type		_ZN40_INTERNAL_6e2f2cc9_4_k_cu_49809224_154174cuda3std3__48in_placeE,@object
	.size		_ZN40_INTERNAL_6e2f2cc9_4_k_cu_49809224_154174cuda3std3__48in_placeE,(_ZN40_INTERNAL_6e2f2cc9_4_k_cu_49809224_154174cuda3std6ranges3__45__cpo9iter_moveE - _ZN40_INTERNAL_6e2f2cc9_4_k_cu_49809224_154174cuda3std3__48in_placeE)
_ZN40_INTERNAL_6e2f2cc9_4_k_cu_49809224_154174cuda3std3__48in_placeE:
	.zero		1
	.type		_ZN40_INTERNAL_6e2f2cc9_4_k_cu_49809224_154174cuda3std6ranges3__45__cpo9iter_moveE,@object
	.size		_ZN40_INTERNAL_6e2f2cc9_4_k_cu_49809224_154174cuda3std6ranges3__45__cpo9iter_moveE,(_ZN40_INTERNAL_6e2f2cc9_4_k_cu_49809224_154174cuda3std3__45__cpo5beginE - _ZN40_INTERNAL_6e2f2cc9_4_k_cu_49809224_154174cuda3std6ranges3__45__cpo9iter_moveE)
_ZN40_INTERNAL_6e2f2cc9_4_k_cu_49809224_154174cuda3std6ranges3__45__cpo9iter_moveE:
	.zero		1
	.type		_ZN40_INTERNAL_6e2f2cc9_4_k_cu_49809224_154174cuda3std3__45__cpo5beginE,@object
	.size		_ZN40_INTERNAL_6e2f2cc9_4_k_cu_49809224_154174cuda3std3__45__cpo5beginE,(_ZN40_INTERNAL_6e2f2cc9_4_k_cu_49809224_154174cuda3std3__442_GLOBAL__N__6e2f2cc9_4_k_cu_49809224_154176ignoreE - _ZN40_INTERNAL_6e2f2cc9_4_k_cu_49809224_154174cuda3std3__45__cpo5beginE)
_ZN40_INTERNAL_6e2f2cc9_4_k_cu_49809224_154174cuda3std3__45__cpo5beginE:
	.zero		1
	.type		_ZN40_INTERNAL_6e2f2cc9_4_k_cu_49809224_154174cuda3std3__442_GLOBAL__N__6e2f2cc9_4_k_cu_49809224_154176ignoreE,@object
	.size		_ZN40_INTERNAL_6e2f2cc9_4_k_cu_49809224_154174cuda3std3__442_GLOBAL__N__6e2f2cc9_4_k_cu_49809224_154176ignoreE,(_ZN40_INTERNAL_6e2f2cc9_4_k_cu_49809224_154174cute7productE - _ZN40_INTERNAL_6e2f2cc9_4_k_cu_49809224_154174cuda3std3__442_GLOBAL__N__6e2f2cc9_4_k_cu_49809224_154176ignoreE)
_ZN40_INTERNAL_6e2f2cc9_4_k_cu_49809224_154174cuda3std3__442_GLOBAL__N__6e2f2cc9_4_k_cu_49809224_154176ignoreE:
	.zero		1
	.type		_ZN40_INTERNAL_6e2f2cc9_4_k_cu_49809224_154174cute7productE,@object
	.size		_ZN40_INTERNAL_6e2f2cc9_4_k_cu_49809224_154174cute7productE,(_ZN40_INTERNAL_6e2f2cc9_4_k_cu_49809224_154174cuda3std3__45__cpo3endE - _ZN40_INTERNAL_6e2f2cc9_4_k_cu_49809224_154174cute7productE)
_ZN40_INTERNAL_6e2f2cc9_4_k_cu_49809224_154174cute7productE:
	.zero		1
	.type		_ZN40_INTERNAL_6e2f2cc9_4_k_cu_49809224_154174cuda3std3__45__cpo3endE,@object
	.size		_ZN40_INTERNAL_6e2f2cc9_4_k_cu_49809224_154174cuda3std3__45__cpo3endE,(_ZN40_INTERNAL_6e2f2cc9_4_k_cu_49809224_154174cuda3std3__419piecewise_constructE - _ZN40_INTERNAL_6e2f2cc9_4_k_cu_49809224_154174cuda3std3__45__cpo3endE)
_ZN40_INTERNAL_6e2f2cc9_4_k_cu_49809224_154174cuda3std3__45__cpo3endE:
	.zero		1
	.type		_ZN40_INTERNAL_6e2f2cc9_4_k_cu_49809224_154174cuda3std3__419piecewise_constructE,@object
	.size		_ZN40_INTERNAL_6e2f2cc9_4_k_cu_49809224_154174cuda3std3__419piecewise_constructE,(_ZN40_INTERNAL_6e2f2cc9_4_k_cu_49809224_154174cuda3std3__45__cpo4cendE - _ZN40_INTERNAL_6e2f2cc9_4_k_cu_49809224_154174cuda3std3__419piecewise_constructE)
_ZN40_INTERNAL_6e2f2cc9_4_k_cu_49809224_154174cuda3std3__419piecewise_constructE:
	.zero		1
	.type		_ZN40_INTERNAL_6e2f2cc9_4_k_cu_49809224_154174cuda3std3__45__cpo4cendE,@object
	.size		_ZN40_INTERNAL_6e2f2cc9_4_k_cu_49809224_154174cuda3std3__45__cpo4cendE,(_ZN40_INTERNAL_6e2f2cc9_4_k_cu_49809224_154174cuda3std6ranges3__45__cpo4swapE - _ZN40_INTERNAL_6e2f2cc9_4_k_cu_49809224_154174cuda3std3__45__cpo4cendE)
_ZN40_INTERNAL_6e2f2cc9_4_k_cu_49809224_154174cuda3std3__45__cpo4cendE:
	.zero		1
	.type		_ZN40_INTERNAL_6e2f2cc9_4_k_cu_49809224_154174cuda3std6ranges3__45__cpo4swapE,@object
	.size		_ZN40_INTERNAL_6e2f2cc9_4_k_cu_49809224_154174cuda3std6ranges3__45__cpo4swapE,(.L_7 - _ZN40_INTERNAL_6e2f2cc9_4_k_cu_49809224_154174cuda3std6ranges3__45__cpo4swapE)
_ZN40_INTERNAL_6e2f2cc9_4_k_cu_49809224_154174cuda3std6ranges3__45__cpo4swapE:
	.zero		1
.L_7:


//--------------------- .nv.constant0._ZN7cutlass13device_kernelINS_4gemm6kernel13GemmUniversalIN4cute5tupleIJiiiiEEENS1_10collective13CollectiveMmaINS1_37MainloopSm90TmaGmmaWarpSpecializedFP8ILi11ENS5_IJNS4_1CILi4EEENSA_ILi2EEENSA_ILi1EEEEEENS1_35KernelTmaWarpSpecializedCooperativeEEENS5_IJNSA_ILi256EEENSA_ILi64EEESI_EEENS_12float_e5m2_tENS5_IJlSD_lEEESK_SL_NS4_8TiledMMAINS4_8MMA_AtomIJNS4_4SM904GMMA30MMA_64x64x32_F32E5M2E5M2_SS_TNILNSP_7ScaleInE1ELSR_1EEEEEENS4_6LayoutINS5_IJSC_SD_SD_EEENS5_IJSD_NSA_ILi0EEESW_EEEEENS5_IJNS4_10UnderscoreESZ_SZ_EEEEENS4_23SM90_TMA_LOAD_MULTICASTENS4_14ComposedLayoutINS4_7SwizzleILi2ELi4ELi3EEENS4_18smem_ptr_flag_bitsILi8EEENSU_INS5_IJNSA_ILi8EEESI_EEENS5_IJSI_SD_EEEEEEEvNS4_8identityES12_S1C_vS1D_EENS_8epilogue10collective6detail29Sm90TmaWarpSpecializedAdapterINS1G_15DefaultEpilogueISK_SL_SL_NS1F_6thread17LinearCombinationISK_Li1EffLNS1K_9ScaleType4KindE0ELNS_15FloatRoundStyleE2ESK_EENS1_15EpilogueDefaultEEEEEvvEEEEvNT_6ParamsE --------------------------
	.section	.nv.constant0._ZN7cutlass13device_kernelINS_4gemm6kernel13GemmUniversalIN4cute5tupleIJiiiiEEENS1_10collective13CollectiveMmaINS1_37MainloopSm90TmaGmmaWarpSpecializedFP8ILi11ENS5_IJNS4_1CILi4EEENSA_ILi2EEENSA_ILi1EEEEEENS1_35KernelTmaWarpSpecializedCooperativeEEENS5_IJNSA_ILi256EEENSA_ILi64EEESI_EEENS_12float_e5m2_tENS5_IJlSD_lEEESK_SL_NS4_8TiledMMAINS4_8MMA_AtomIJNS4_4SM904GMMA30MMA_64x64x32_F32E5M2E5M2_SS_TNILNSP_7ScaleInE1ELSR_1EEEEEENS4_6LayoutINS5_IJSC_SD_SD_EEENS5_IJSD_NSA_ILi0EEESW_EEEEENS5_IJNS4_10UnderscoreESZ_SZ_EEEEENS4_23SM90_TMA_LOAD_MULTICASTENS4_14ComposedLayoutINS4_7SwizzleILi2ELi4ELi3EEENS4_18smem_ptr_flag_bitsILi8EEENSU_INS5_IJNSA_ILi8EEESI_EEENS5_IJSI_SD_EEEEEEEvNS4_8identityES12_S1C_vS1D_EENS_8epilogue10collective6detail29Sm90TmaWarpSpecializedAdapterINS1G_15DefaultEpilogueISK_SL_SL_NS1F_6thread17LinearCombinationISK_Li1EffLNS1K_9ScaleType4KindE0ELNS_15FloatRoundStyleE2ESK_EENS1_15EpilogueDefaultEEEEEvvEEEEvNT_6ParamsE,"a",@progbits
	.sectionflags	@""
	.align	4
.nv.constant0._ZN7cutlass13device_kernelINS_4gemm6kernel13GemmUniversalIN4cute5tupleIJiiiiEEENS1_10collective13CollectiveMmaINS1_37MainloopSm90TmaGmmaWarpSpecializedFP8ILi11ENS5_IJNS4_1CILi4EEENSA_ILi2EEENSA_ILi1EEEEEENS1_35KernelTmaWarpSpecializedCooperativeEEENS5_IJNSA_ILi256EEENSA_ILi64EEESI_EEENS_12float_e5m2_tENS5_IJlSD_lEEESK_SL_NS4_8TiledMMAINS4_8MMA_AtomIJNS4_4SM904GMMA30MMA_64x64x32_F32E5M2E5M2_SS_TNILNSP_7ScaleInE1ELSR_1EEEEEENS4_6LayoutINS5_IJSC_SD_SD_EEENS5_IJSD_NSA_ILi0EEESW_EEEEENS5_IJNS4_10UnderscoreESZ_SZ_EEEEENS4_23SM90_TMA_LOAD_MULTICASTENS4_14ComposedLayoutINS4_7SwizzleILi2ELi4ELi3EEENS4_18smem_ptr_flag_bitsILi8EEENSU_INS5_IJNSA_ILi8EEESI_EEENS5_IJSI_SD_EEEEEEEvNS4_8identityES12_S1C_vS1D_EENS_8epilogue10collective6detail29Sm90TmaWarpSpecializedAdapterINS1G_15DefaultEpilogueISK_SL_SL_NS1F_6thread17LinearCombinationISK_Li1EffLNS1K_9ScaleType4KindE0ELNS_15FloatRoundStyleE2ESK_EENS1_15EpilogueDefaultEEEEEvvEEEEvNT_6ParamsE:
	.zero		1664


//--------------------- SYMBOLS --------------------------

	.type		.nv.reservedSmem.offset0,@object
	.size		.nv.reservedSmem.offset0,0x4
